//
// Generated by NVIDIA NVVM Compiler
//
// Compiler Build ID: CL-36424714
// Cuda compilation tools, release 13.0, V13.0.88
// Based on NVVM 20.0.0
//

.version 9.0
.target sm_100
.address_size 64

	// .globl	_Z5printPii
.extern .func  (.param .b32 func_retval0) vprintf
(
	.param .b64 vprintf_param_0,
	.param .b64 vprintf_param_1
)
;
.global .align 1 .b8 $str[45] = {10, 80, 114, 105, 110, 116, 105, 110, 103, 32, 67, 117, 114, 114, 101, 110, 116, 32, 71, 101, 110, 32, 65, 114, 114, 97, 121, 32, 33, 33, 32, 91, 120, 44, 121, 44, 97, 108, 105, 118, 101, 93, 32, 10};
.global .align 1 .b8 $str$1[3] = {91, 10};
.global .align 1 .b8 $str$2[29] = {120, 32, 58, 32, 37, 100, 44, 32, 121, 32, 58, 32, 37, 100, 44, 32, 97, 108, 105, 118, 101, 32, 58, 32, 37, 100, 32, 10};
.global .align 1 .b8 $str$3[2] = {93};
.global .align 1 .b8 $str$4[2] = {10};
.global .align 1 .b8 $str$5[4] = {32, 46, 32};
.global .align 1 .b8 $str$6[4] = {32, 120, 32};

.visible .entry _Z5printPii(
	.param .u64 .ptr .align 1 _Z5printPii_param_0,
	.param .u32 _Z5printPii_param_1
)
{
	.local .align 8 .b8 	__local_depot0[16];
	.reg .b64 	%SP;
	.reg .b64 	%SPL;
	.reg .pred 	%p<9>;
	.reg .b32 	%r<108>;
	.reg .b64 	%rd<33>;

	mov.u64 	%SPL, __local_depot0;
	cvta.local.u64 	%SP, %SPL;
	ld.param.u64 	%rd6, [_Z5printPii_param_0];
	ld.param.u32 	%r14, [_Z5printPii_param_1];
	cvta.to.global.u64 	%rd1, %rd6;
	add.u64 	%rd7, %SP, 0;
	add.u64 	%rd2, %SPL, 0;
	mov.u64 	%rd8, $str;
	cvta.global.u64 	%rd9, %rd8;
	{ // callseq 0, 0
	.param .b64 param0;
	st.param.b64 	[param0], %rd9;
	.param .b64 param1;
	st.param.b64 	[param1], 0;
	.param .b32 retval0;
	call.uni (retval0), 
	vprintf, 
	(
	param0, 
	param1
	);
	ld.param.b32 	%r15, [retval0];
	} // callseq 0
	mov.u64 	%rd10, $str$1;
	cvta.global.u64 	%rd11, %rd10;
	{ // callseq 1, 0
	.param .b64 param0;
	st.param.b64 	[param0], %rd11;
	.param .b64 param1;
	st.param.b64 	[param1], 0;
	.param .b32 retval0;
	call.uni (retval0), 
	vprintf, 
	(
	param0, 
	param1
	);
	ld.param.b32 	%r17, [retval0];
	} // callseq 1
	setp.lt.s32 	%p1, %r14, 1;
	@%p1 bra 	$L__BB0_12;
	add.s32 	%r20, %r14, -1;
	mul.hi.u32 	%r21, %r20, -1431655765;
	shr.u32 	%r1, %r21, 1;
	add.s32 	%r2, %r1, 1;
	and.b32  	%r3, %r2, 7;
	setp.lt.u32 	%p2, %r14, 22;
	mov.b32 	%r105, 0;
	@%p2 bra 	$L__BB0_4;
	and.b32  	%r23, %r2, 2147483640;
	neg.s32 	%r103, %r23;
	add.s64 	%rd32, %rd1, 48;
	mov.b32 	%r105, 0;
	mov.u64 	%rd12, $str$2;
$L__BB0_3:
	.pragma "nounroll";
	ld.global.u32 	%r24, [%rd32+-48];
	ld.global.u32 	%r25, [%rd32+-44];
	ld.global.u32 	%r26, [%rd32+-40];
	st.local.v2.u32 	[%rd2], {%r24, %r25};
	st.local.u32 	[%rd2+8], %r26;
	cvta.global.u64 	%rd13, %rd12;
	{ // callseq 2, 0
	.param .b64 param0;
	st.param.b64 	[param0], %rd13;
	.param .b64 param1;
	st.param.b64 	[param1], %rd7;
	.param .b32 retval0;
	call.uni (retval0), 
	vprintf, 
	(
	param0, 
	param1
	);
	ld.param.b32 	%r27, [retval0];
	} // callseq 2
	ld.global.u32 	%r29, [%rd32+-36];
	ld.global.u32 	%r30, [%rd32+-32];
	ld.global.u32 	%r31, [%rd32+-28];
	st.local.v2.u32 	[%rd2], {%r29, %r30};
	st.local.u32 	[%rd2+8], %r31;
	{ // callseq 3, 0
	.param .b64 param0;
	st.param.b64 	[param0], %rd13;
	.param .b64 param1;
	st.param.b64 	[param1], %rd7;
	.param .b32 retval0;
	call.uni (retval0), 
	vprintf, 
	(
	param0, 
	param1
	);
	ld.param.b32 	%r32, [retval0];
	} // callseq 3
	ld.global.u32 	%r34, [%rd32+-24];
	ld.global.u32 	%r35, [%rd32+-20];
	ld.global.u32 	%r36, [%rd32+-16];
	st.local.v2.u32 	[%rd2], {%r34, %r35};
	st.local.u32 	[%rd2+8], %r36;
	{ // callseq 4, 0
	.param .b64 param0;
	st.param.b64 	[param0], %rd13;
	.param .b64 param1;
	st.param.b64 	[param1], %rd7;
	.param .b32 retval0;
	call.uni (retval0), 
	vprintf, 
	(
	param0, 
	param1
	);
	ld.param.b32 	%r37, [retval0];
	} // callseq 4
	ld.global.u32 	%r39, [%rd32+-12];
	ld.global.u32 	%r40, [%rd32+-8];
	ld.global.u32 	%r41, [%rd32+-4];
	st.local.v2.u32 	[%rd2], {%r39, %r40};
	st.local.u32 	[%rd2+8], %r41;
	{ // callseq 5, 0
	.param .b64 param0;
	st.param.b64 	[param0], %rd13;
	.param .b64 param1;
	st.param.b64 	[param1], %rd7;
	.param .b32 retval0;
	call.uni (retval0), 
	vprintf, 
	(
	param0, 
	param1
	);
	ld.param.b32 	%r42, [retval0];
	} // callseq 5
	ld.global.u32 	%r44, [%rd32];
	ld.global.u32 	%r45, [%rd32+4];
	ld.global.u32 	%r46, [%rd32+8];
	st.local.v2.u32 	[%rd2], {%r44, %r45};
	st.local.u32 	[%rd2+8], %r46;
	{ // callseq 6, 0
	.param .b64 param0;
	st.param.b64 	[param0], %rd13;
	.param .b64 param1;
	st.param.b64 	[param1], %rd7;
	.param .b32 retval0;
	call.uni (retval0), 
	vprintf, 
	(
	param0, 
	param1
	);
	ld.param.b32 	%r47, [retval0];
	} // callseq 6
	ld.global.u32 	%r49, [%rd32+12];
	ld.global.u32 	%r50, [%rd32+16];
	ld.global.u32 	%r51, [%rd32+20];
	st.local.v2.u32 	[%rd2], {%r49, %r50};
	st.local.u32 	[%rd2+8], %r51;
	{ // callseq 7, 0
	.param .b64 param0;
	st.param.b64 	[param0], %rd13;
	.param .b64 param1;
	st.param.b64 	[param1], %rd7;
	.param .b32 retval0;
	call.uni (retval0), 
	vprintf, 
	(
	param0, 
	param1
	);
	ld.param.b32 	%r52, [retval0];
	} // callseq 7
	ld.global.u32 	%r54, [%rd32+24];
	ld.global.u32 	%r55, [%rd32+28];
	ld.global.u32 	%r56, [%rd32+32];
	st.local.v2.u32 	[%rd2], {%r54, %r55};
	st.local.u32 	[%rd2+8], %r56;
	{ // callseq 8, 0
	.param .b64 param0;
	st.param.b64 	[param0], %rd13;
	.param .b64 param1;
	st.param.b64 	[param1], %rd7;
	.param .b32 retval0;
	call.uni (retval0), 
	vprintf, 
	(
	param0, 
	param1
	);
	ld.param.b32 	%r57, [retval0];
	} // callseq 8
	ld.global.u32 	%r59, [%rd32+36];
	ld.global.u32 	%r60, [%rd32+40];
	ld.global.u32 	%r61, [%rd32+44];
	st.local.v2.u32 	[%rd2], {%r59, %r60};
	st.local.u32 	[%rd2+8], %r61;
	{ // callseq 9, 0
	.param .b64 param0;
	st.param.b64 	[param0], %rd13;
	.param .b64 param1;
	st.param.b64 	[param1], %rd7;
	.param .b32 retval0;
	call.uni (retval0), 
	vprintf, 
	(
	param0, 
	param1
	);
	ld.param.b32 	%r62, [retval0];
	} // callseq 9
	add.s32 	%r105, %r105, 24;
	add.s32 	%r103, %r103, 8;
	add.s64 	%rd32, %rd32, 96;
	setp.ne.s32 	%p3, %r103, 0;
	@%p3 bra 	$L__BB0_3;
$L__BB0_4:
	setp.eq.s32 	%p4, %r3, 0;
	@%p4 bra 	$L__BB0_12;
	setp.lt.u32 	%p5, %r3, 4;
	@%p5 bra 	$L__BB0_7;
	mul.wide.u32 	%rd15, %r105, 4;
	add.s64 	%rd16, %rd1, %rd15;
	ld.global.u32 	%r64, [%rd16];
	ld.global.u32 	%r65, [%rd16+4];
	ld.global.u32 	%r66, [%rd16+8];
	st.local.v2.u32 	[%rd2], {%r64, %r65};
	st.local.u32 	[%rd2+8], %r66;
	mov.u64 	%rd17, $str$2;
	cvta.global.u64 	%rd18, %rd17;
	{ // callseq 10, 0
	.param .b64 param0;
	st.param.b64 	[param0], %rd18;
	.param .b64 param1;
	st.param.b64 	[param1], %rd7;
	.param .b32 retval0;
	call.uni (retval0), 
	vprintf, 
	(
	param0, 
	param1
	);
	ld.param.b32 	%r67, [retval0];
	} // callseq 10
	ld.global.u32 	%r69, [%rd16+12];
	ld.global.u32 	%r70, [%rd16+16];
	ld.global.u32 	%r71, [%rd16+20];
	st.local.v2.u32 	[%rd2], {%r69, %r70};
	st.local.u32 	[%rd2+8], %r71;
	{ // callseq 11, 0
	.param .b64 param0;
	st.param.b64 	[param0], %rd18;
	.param .b64 param1;
	st.param.b64 	[param1], %rd7;
	.param .b32 retval0;
	call.uni (retval0), 
	vprintf, 
	(
	param0, 
	param1
	);
	ld.param.b32 	%r72, [retval0];
	} // callseq 11
	ld.global.u32 	%r74, [%rd16+24];
	ld.global.u32 	%r75, [%rd16+28];
	ld.global.u32 	%r76, [%rd16+32];
	st.local.v2.u32 	[%rd2], {%r74, %r75};
	st.local.u32 	[%rd2+8], %r76;
	{ // callseq 12, 0
	.param .b64 param0;
	st.param.b64 	[param0], %rd18;
	.param .b64 param1;
	st.param.b64 	[param1], %rd7;
	.param .b32 retval0;
	call.uni (retval0), 
	vprintf, 
	(
	param0, 
	param1
	);
	ld.param.b32 	%r77, [retval0];
	} // callseq 12
	ld.global.u32 	%r79, [%rd16+36];
	ld.global.u32 	%r80, [%rd16+40];
	ld.global.u32 	%r81, [%rd16+44];
	st.local.v2.u32 	[%rd2], {%r79, %r80};
	st.local.u32 	[%rd2+8], %r81;
	{ // callseq 13, 0
	.param .b64 param0;
	st.param.b64 	[param0], %rd18;
	.param .b64 param1;
	st.param.b64 	[param1], %rd7;
	.param .b32 retval0;
	call.uni (retval0), 
	vprintf, 
	(
	param0, 
	param1
	);
	ld.param.b32 	%r82, [retval0];
	} // callseq 13
	add.s32 	%r105, %r105, 12;
$L__BB0_7:
	and.b32  	%r84, %r2, 3;
	setp.eq.s32 	%p6, %r84, 0;
	@%p6 bra 	$L__BB0_12;
	setp.eq.s32 	%p7, %r84, 1;
	@%p7 bra 	$L__BB0_10;
	mul.wide.u32 	%rd20, %r105, 4;
	add.s64 	%rd21, %rd1, %rd20;
	ld.global.u32 	%r85, [%rd21];
	ld.global.u32 	%r86, [%rd21+4];
	ld.global.u32 	%r87, [%rd21+8];
	st.local.v2.u32 	[%rd2], {%r85, %r86};
	st.local.u32 	[%rd2+8], %r87;
	mov.u64 	%rd22, $str$2;
	cvta.global.u64 	%rd23, %rd22;
	{ // callseq 14, 0
	.param .b64 param0;
	st.param.b64 	[param0], %rd23;
	.param .b64 param1;
	st.param.b64 	[param1], %rd7;
	.param .b32 retval0;
	call.uni (retval0), 
	vprintf, 
	(
	param0, 
	param1
	);
	ld.param.b32 	%r88, [retval0];
	} // callseq 14
	ld.global.u32 	%r90, [%rd21+12];
	ld.global.u32 	%r91, [%rd21+16];
	ld.global.u32 	%r92, [%rd21+20];
	st.local.v2.u32 	[%rd2], {%r90, %r91};
	st.local.u32 	[%rd2+8], %r92;
	{ // callseq 15, 0
	.param .b64 param0;
	st.param.b64 	[param0], %rd23;
	.param .b64 param1;
	st.param.b64 	[param1], %rd7;
	.param .b32 retval0;
	call.uni (retval0), 
	vprintf, 
	(
	param0, 
	param1
	);
	ld.param.b32 	%r93, [retval0];
	} // callseq 15
	add.s32 	%r105, %r105, 6;
$L__BB0_10:
	and.b32  	%r95, %r1, 1;
	setp.eq.b32 	%p8, %r95, 1;
	@%p8 bra 	$L__BB0_12;
	mul.wide.u32 	%rd25, %r105, 4;
	add.s64 	%rd26, %rd1, %rd25;
	ld.global.u32 	%r96, [%rd26];
	ld.global.u32 	%r97, [%rd26+4];
	ld.global.u32 	%r98, [%rd26+8];
	st.local.v2.u32 	[%rd2], {%r96, %r97};
	st.local.u32 	[%rd2+8], %r98;
	mov.u64 	%rd27, $str$2;
	cvta.global.u64 	%rd28, %rd27;
	{ // callseq 16, 0
	.param .b64 param0;
	st.param.b64 	[param0], %rd28;
	.param .b64 param1;
	st.param.b64 	[param1], %rd7;
	.param .b32 retval0;
	call.uni (retval0), 
	vprintf, 
	(
	param0, 
	param1
	);
	ld.param.b32 	%r99, [retval0];
	} // callseq 16
$L__BB0_12:
	mov.u64 	%rd30, $str$3;
	cvta.global.u64 	%rd31, %rd30;
	{ // callseq 17, 0
	.param .b64 param0;
	st.param.b64 	[param0], %rd31;
	.param .b64 param1;
	st.param.b64 	[param1], 0;
	.param .b32 retval0;
	call.uni (retval0), 
	vprintf, 
	(
	param0, 
	param1
	);
	ld.param.b32 	%r101, [retval0];
	} // callseq 17
	ret;

}
	// .globl	_Z10printBoardPiii
.visible .entry _Z10printBoardPiii(
	.param .u64 .ptr .align 1 _Z10printBoardPiii_param_0,
	.param .u32 _Z10printBoardPiii_param_1,
	.param .u32 _Z10printBoardPiii_param_2
)
{
	.reg .pred 	%p<39>;
	.reg .b32 	%r<200>;
	.reg .b64 	%rd<105>;

	ld.param.u64 	%rd7, [_Z10printBoardPiii_param_0];
	ld.param.u32 	%r46, [_Z10printBoardPiii_param_1];
	ld.param.u32 	%r47, [_Z10printBoardPiii_param_2];
	cvta.to.global.u64 	%rd1, %rd7;
	mov.u64 	%rd8, $str$4;
	cvta.global.u64 	%rd9, %rd8;
	{ // callseq 18, 0
	.param .b64 param0;
	st.param.b64 	[param0], %rd9;
	.param .b64 param1;
	st.param.b64 	[param1], 0;
	.param .b32 retval0;
	call.uni (retval0), 
	vprintf, 
	(
	param0, 
	param1
	);
	ld.param.b32 	%r48, [retval0];
	} // callseq 18
	setp.lt.s32 	%p1, %r46, 1;
	@%p1 bra 	$L__BB1_86;
	add.s32 	%r51, %r46, -1;
	mul.hi.u32 	%r52, %r51, -1431655765;
	shr.u32 	%r1, %r52, 1;
	add.s32 	%r2, %r1, 1;
	and.b32  	%r3, %r2, 7;
	setp.lt.u32 	%p2, %r46, 22;
	mov.b32 	%r178, 0;
	mov.u32 	%r189, %r178;
	@%p2 bra 	$L__BB1_44;
	and.b32  	%r54, %r2, 2147483640;
	neg.s32 	%r177, %r54;
	add.s64 	%rd104, %rd1, 56;
	mov.b32 	%r178, 0;
	mov.u64 	%rd12, $str$5;
	mov.u64 	%rd52, $str$6;
$L__BB1_3:
	.pragma "nounroll";
	ld.global.u32 	%r55, [%rd104+-48];
	setp.ne.s32 	%p3, %r55, 0;
	@%p3 bra 	$L__BB1_5;
	cvta.global.u64 	%rd13, %rd12;
	{ // callseq 20, 0
	.param .b64 param0;
	st.param.b64 	[param0], %rd13;
	.param .b64 param1;
	st.param.b64 	[param1], 0;
	.param .b32 retval0;
	call.uni (retval0), 
	vprintf, 
	(
	param0, 
	param1
	);
	ld.param.b32 	%r58, [retval0];
	} // callseq 20
	bra.uni 	$L__BB1_6;
$L__BB1_5:
	cvta.global.u64 	%rd11, %rd52;
	{ // callseq 19, 0
	.param .b64 param0;
	st.param.b64 	[param0], %rd11;
	.param .b64 param1;
	st.param.b64 	[param1], 0;
	.param .b32 retval0;
	call.uni (retval0), 
	vprintf, 
	(
	param0, 
	param1
	);
	ld.param.b32 	%r56, [retval0];
	} // callseq 19
$L__BB1_6:
	add.s32 	%r180, %r178, 1;
	setp.ne.s32 	%p4, %r180, %r47;
	@%p4 bra 	$L__BB1_8;
	cvta.global.u64 	%rd15, %rd8;
	{ // callseq 21, 0
	.param .b64 param0;
	st.param.b64 	[param0], %rd15;
	.param .b64 param1;
	st.param.b64 	[param1], 0;
	.param .b32 retval0;
	call.uni (retval0), 
	vprintf, 
	(
	param0, 
	param1
	);
	ld.param.b32 	%r61, [retval0];
	} // callseq 21
	mov.b32 	%r180, 0;
$L__BB1_8:
	ld.global.u32 	%r63, [%rd104+-36];
	setp.eq.s32 	%p5, %r63, 0;
	@%p5 bra 	$L__BB1_10;
	cvta.global.u64 	%rd17, %rd52;
	{ // callseq 22, 0
	.param .b64 param0;
	st.param.b64 	[param0], %rd17;
	.param .b64 param1;
	st.param.b64 	[param1], 0;
	.param .b32 retval0;
	call.uni (retval0), 
	vprintf, 
	(
	param0, 
	param1
	);
	ld.param.b32 	%r64, [retval0];
	} // callseq 22
	bra.uni 	$L__BB1_11;
$L__BB1_10:
	cvta.global.u64 	%rd19, %rd12;
	{ // callseq 23, 0
	.param .b64 param0;
	st.param.b64 	[param0], %rd19;
	.param .b64 param1;
	st.param.b64 	[param1], 0;
	.param .b32 retval0;
	call.uni (retval0), 
	vprintf, 
	(
	param0, 
	param1
	);
	ld.param.b32 	%r66, [retval0];
	} // callseq 23
$L__BB1_11:
	add.s32 	%r181, %r180, 1;
	setp.ne.s32 	%p6, %r181, %r47;
	@%p6 bra 	$L__BB1_13;
	cvta.global.u64 	%rd21, %rd8;
	{ // callseq 24, 0
	.param .b64 param0;
	st.param.b64 	[param0], %rd21;
	.param .b64 param1;
	st.param.b64 	[param1], 0;
	.param .b32 retval0;
	call.uni (retval0), 
	vprintf, 
	(
	param0, 
	param1
	);
	ld.param.b32 	%r69, [retval0];
	} // callseq 24
	mov.b32 	%r181, 0;
$L__BB1_13:
	ld.global.u32 	%r71, [%rd104+-24];
	setp.eq.s32 	%p7, %r71, 0;
	@%p7 bra 	$L__BB1_15;
	cvta.global.u64 	%rd23, %rd52;
	{ // callseq 25, 0
	.param .b64 param0;
	st.param.b64 	[param0], %rd23;
	.param .b64 param1;
	st.param.b64 	[param1], 0;
	.param .b32 retval0;
	call.uni (retval0), 
	vprintf, 
	(
	param0, 
	param1
	);
	ld.param.b32 	%r72, [retval0];
	} // callseq 25
	bra.uni 	$L__BB1_16;
$L__BB1_15:
	cvta.global.u64 	%rd25, %rd12;
	{ // callseq 26, 0
	.param .b64 param0;
	st.param.b64 	[param0], %rd25;
	.param .b64 param1;
	st.param.b64 	[param1], 0;
	.param .b32 retval0;
	call.uni (retval0), 
	vprintf, 
	(
	param0, 
	param1
	);
	ld.param.b32 	%r74, [retval0];
	} // callseq 26
$L__BB1_16:
	add.s32 	%r182, %r181, 1;
	setp.ne.s32 	%p8, %r182, %r47;
	@%p8 bra 	$L__BB1_18;
	cvta.global.u64 	%rd27, %rd8;
	{ // callseq 27, 0
	.param .b64 param0;
	st.param.b64 	[param0], %rd27;
	.param .b64 param1;
	st.param.b64 	[param1], 0;
	.param .b32 retval0;
	call.uni (retval0), 
	vprintf, 
	(
	param0, 
	param1
	);
	ld.param.b32 	%r77, [retval0];
	} // callseq 27
	mov.b32 	%r182, 0;
$L__BB1_18:
	ld.global.u32 	%r79, [%rd104+-12];
	setp.eq.s32 	%p9, %r79, 0;
	@%p9 bra 	$L__BB1_20;
	cvta.global.u64 	%rd29, %rd52;
	{ // callseq 28, 0
	.param .b64 param0;
	st.param.b64 	[param0], %rd29;
	.param .b64 param1;
	st.param.b64 	[param1], 0;
	.param .b32 retval0;
	call.uni (retval0), 
	vprintf, 
	(
	param0, 
	param1
	);
	ld.param.b32 	%r80, [retval0];
	} // callseq 28
	bra.uni 	$L__BB1_21;
$L__BB1_20:
	cvta.global.u64 	%rd31, %rd12;
	{ // callseq 29, 0
	.param .b64 param0;
	st.param.b64 	[param0], %rd31;
	.param .b64 param1;
	st.param.b64 	[param1], 0;
	.param .b32 retval0;
	call.uni (retval0), 
	vprintf, 
	(
	param0, 
	param1
	);
	ld.param.b32 	%r82, [retval0];
	} // callseq 29
$L__BB1_21:
	add.s32 	%r183, %r182, 1;
	setp.ne.s32 	%p10, %r183, %r47;
	@%p10 bra 	$L__BB1_23;
	cvta.global.u64 	%rd33, %rd8;
	{ // callseq 30, 0
	.param .b64 param0;
	st.param.b64 	[param0], %rd33;
	.param .b64 param1;
	st.param.b64 	[param1], 0;
	.param .b32 retval0;
	call.uni (retval0), 
	vprintf, 
	(
	param0, 
	param1
	);
	ld.param.b32 	%r85, [retval0];
	} // callseq 30
	mov.b32 	%r183, 0;
$L__BB1_23:
	ld.global.u32 	%r87, [%rd104];
	setp.eq.s32 	%p11, %r87, 0;
	@%p11 bra 	$L__BB1_25;
	cvta.global.u64 	%rd35, %rd52;
	{ // callseq 31, 0
	.param .b64 param0;
	st.param.b64 	[param0], %rd35;
	.param .b64 param1;
	st.param.b64 	[param1], 0;
	.param .b32 retval0;
	call.uni (retval0), 
	vprintf, 
	(
	param0, 
	param1
	);
	ld.param.b32 	%r88, [retval0];
	} // callseq 31
	bra.uni 	$L__BB1_26;
$L__BB1_25:
	cvta.global.u64 	%rd37, %rd12;
	{ // callseq 32, 0
	.param .b64 param0;
	st.param.b64 	[param0], %rd37;
	.param .b64 param1;
	st.param.b64 	[param1], 0;
	.param .b32 retval0;
	call.uni (retval0), 
	vprintf, 
	(
	param0, 
	param1
	);
	ld.param.b32 	%r90, [retval0];
	} // callseq 32
$L__BB1_26:
	add.s32 	%r184, %r183, 1;
	setp.ne.s32 	%p12, %r184, %r47;
	@%p12 bra 	$L__BB1_28;
	cvta.global.u64 	%rd39, %rd8;
	{ // callseq 33, 0
	.param .b64 param0;
	st.param.b64 	[param0], %rd39;
	.param .b64 param1;
	st.param.b64 	[param1], 0;
	.param .b32 retval0;
	call.uni (retval0), 
	vprintf, 
	(
	param0, 
	param1
	);
	ld.param.b32 	%r93, [retval0];
	} // callseq 33
	mov.b32 	%r184, 0;
$L__BB1_28:
	ld.global.u32 	%r95, [%rd104+12];
	setp.eq.s32 	%p13, %r95, 0;
	@%p13 bra 	$L__BB1_30;
	cvta.global.u64 	%rd41, %rd52;
	{ // callseq 34, 0
	.param .b64 param0;
	st.param.b64 	[param0], %rd41;
	.param .b64 param1;
	st.param.b64 	[param1], 0;
	.param .b32 retval0;
	call.uni (retval0), 
	vprintf, 
	(
	param0, 
	param1
	);
	ld.param.b32 	%r96, [retval0];
	} // callseq 34
	bra.uni 	$L__BB1_31;
$L__BB1_30:
	cvta.global.u64 	%rd43, %rd12;
	{ // callseq 35, 0
	.param .b64 param0;
	st.param.b64 	[param0], %rd43;
	.param .b64 param1;
	st.param.b64 	[param1], 0;
	.param .b32 retval0;
	call.uni (retval0), 
	vprintf, 
	(
	param0, 
	param1
	);
	ld.param.b32 	%r98, [retval0];
	} // callseq 35
$L__BB1_31:
	add.s32 	%r185, %r184, 1;
	setp.ne.s32 	%p14, %r185, %r47;
	@%p14 bra 	$L__BB1_33;
	cvta.global.u64 	%rd45, %rd8;
	{ // callseq 36, 0
	.param .b64 param0;
	st.param.b64 	[param0], %rd45;
	.param .b64 param1;
	st.param.b64 	[param1], 0;
	.param .b32 retval0;
	call.uni (retval0), 
	vprintf, 
	(
	param0, 
	param1
	);
	ld.param.b32 	%r101, [retval0];
	} // callseq 36
	mov.b32 	%r185, 0;
$L__BB1_33:
	ld.global.u32 	%r103, [%rd104+24];
	setp.eq.s32 	%p15, %r103, 0;
	@%p15 bra 	$L__BB1_35;
	cvta.global.u64 	%rd47, %rd52;
	{ // callseq 37, 0
	.param .b64 param0;
	st.param.b64 	[param0], %rd47;
	.param .b64 param1;
	st.param.b64 	[param1], 0;
	.param .b32 retval0;
	call.uni (retval0), 
	vprintf, 
	(
	param0, 
	param1
	);
	ld.param.b32 	%r104, [retval0];
	} // callseq 37
	bra.uni 	$L__BB1_36;
$L__BB1_35:
	cvta.global.u64 	%rd49, %rd12;
	{ // callseq 38, 0
	.param .b64 param0;
	st.param.b64 	[param0], %rd49;
	.param .b64 param1;
	st.param.b64 	[param1], 0;
	.param .b32 retval0;
	call.uni (retval0), 
	vprintf, 
	(
	param0, 
	param1
	);
	ld.param.b32 	%r106, [retval0];
	} // callseq 38
$L__BB1_36:
	add.s32 	%r186, %r185, 1;
	setp.ne.s32 	%p16, %r186, %r47;
	@%p16 bra 	$L__BB1_38;
	cvta.global.u64 	%rd51, %rd8;
	{ // callseq 39, 0
	.param .b64 param0;
	st.param.b64 	[param0], %rd51;
	.param .b64 param1;
	st.param.b64 	[param1], 0;
	.param .b32 retval0;
	call.uni (retval0), 
	vprintf, 
	(
	param0, 
	param1
	);
	ld.param.b32 	%r109, [retval0];
	} // callseq 39
	mov.b32 	%r186, 0;
$L__BB1_38:
	ld.global.u32 	%r111, [%rd104+36];
	setp.eq.s32 	%p17, %r111, 0;
	@%p17 bra 	$L__BB1_40;
	cvta.global.u64 	%rd53, %rd52;
	{ // callseq 40, 0
	.param .b64 param0;
	st.param.b64 	[param0], %rd53;
	.param .b64 param1;
	st.param.b64 	[param1], 0;
	.param .b32 retval0;
	call.uni (retval0), 
	vprintf, 
	(
	param0, 
	param1
	);
	ld.param.b32 	%r112, [retval0];
	} // callseq 40
	bra.uni 	$L__BB1_41;
$L__BB1_40:
	cvta.global.u64 	%rd55, %rd12;
	{ // callseq 41, 0
	.param .b64 param0;
	st.param.b64 	[param0], %rd55;
	.param .b64 param1;
	st.param.b64 	[param1], 0;
	.param .b32 retval0;
	call.uni (retval0), 
	vprintf, 
	(
	param0, 
	param1
	);
	ld.param.b32 	%r114, [retval0];
	} // callseq 41
$L__BB1_41:
	add.s32 	%r178, %r186, 1;
	setp.ne.s32 	%p18, %r178, %r47;
	@%p18 bra 	$L__BB1_43;
	cvta.global.u64 	%rd57, %rd8;
	{ // callseq 42, 0
	.param .b64 param0;
	st.param.b64 	[param0], %rd57;
	.param .b64 param1;
	st.param.b64 	[param1], 0;
	.param .b32 retval0;
	call.uni (retval0), 
	vprintf, 
	(
	param0, 
	param1
	);
	ld.param.b32 	%r117, [retval0];
	} // callseq 42
	mov.b32 	%r178, 0;
$L__BB1_43:
	add.s32 	%r189, %r189, 24;
	add.s32 	%r177, %r177, 8;
	add.s64 	%rd104, %rd104, 96;
	setp.ne.s32 	%p19, %r177, 0;
	@%p19 bra 	$L__BB1_3;
$L__BB1_44:
	setp.eq.s32 	%p20, %r3, 0;
	@%p20 bra 	$L__BB1_86;
	setp.lt.u32 	%p21, %r3, 4;
	@%p21 bra 	$L__BB1_67;
	mul.wide.u32 	%rd58, %r189, 4;
	add.s64 	%rd5, %rd1, %rd58;
	ld.global.u32 	%r119, [%rd5+8];
	setp.eq.s32 	%p22, %r119, 0;
	@%p22 bra 	$L__BB1_48;
	mov.u64 	%rd59, $str$6;
	cvta.global.u64 	%rd60, %rd59;
	{ // callseq 43, 0
	.param .b64 param0;
	st.param.b64 	[param0], %rd60;
	.param .b64 param1;
	st.param.b64 	[param1], 0;
	.param .b32 retval0;
	call.uni (retval0), 
	vprintf, 
	(
	param0, 
	param1
	);
	ld.param.b32 	%r120, [retval0];
	} // callseq 43
	bra.uni 	$L__BB1_49;
$L__BB1_48:
	mov.u64 	%rd61, $str$5;
	cvta.global.u64 	%rd62, %rd61;
	{ // callseq 44, 0
	.param .b64 param0;
	st.param.b64 	[param0], %rd62;
	.param .b64 param1;
	st.param.b64 	[param1], 0;
	.param .b32 retval0;
	call.uni (retval0), 
	vprintf, 
	(
	param0, 
	param1
	);
	ld.param.b32 	%r122, [retval0];
	} // callseq 44
$L__BB1_49:
	add.s32 	%r190, %r178, 1;
	setp.ne.s32 	%p23, %r190, %r47;
	@%p23 bra 	$L__BB1_51;
	cvta.global.u64 	%rd64, %rd8;
	{ // callseq 45, 0
	.param .b64 param0;
	st.param.b64 	[param0], %rd64;
	.param .b64 param1;
	st.param.b64 	[param1], 0;
	.param .b32 retval0;
	call.uni (retval0), 
	vprintf, 
	(
	param0, 
	param1
	);
	ld.param.b32 	%r125, [retval0];
	} // callseq 45
	mov.b32 	%r190, 0;
$L__BB1_51:
	ld.global.u32 	%r127, [%rd5+20];
	setp.eq.s32 	%p24, %r127, 0;
	@%p24 bra 	$L__BB1_53;
	mov.u64 	%rd65, $str$6;
	cvta.global.u64 	%rd66, %rd65;
	{ // callseq 46, 0
	.param .b64 param0;
	st.param.b64 	[param0], %rd66;
	.param .b64 param1;
	st.param.b64 	[param1], 0;
	.param .b32 retval0;
	call.uni (retval0), 
	vprintf, 
	(
	param0, 
	param1
	);
	ld.param.b32 	%r128, [retval0];
	} // callseq 46
	bra.uni 	$L__BB1_54;
$L__BB1_53:
	mov.u64 	%rd67, $str$5;
	cvta.global.u64 	%rd68, %rd67;
	{ // callseq 47, 0
	.param .b64 param0;
	st.param.b64 	[param0], %rd68;
	.param .b64 param1;
	st.param.b64 	[param1], 0;
	.param .b32 retval0;
	call.uni (retval0), 
	vprintf, 
	(
	param0, 
	param1
	);
	ld.param.b32 	%r130, [retval0];
	} // callseq 47
$L__BB1_54:
	add.s32 	%r191, %r190, 1;
	setp.ne.s32 	%p25, %r191, %r47;
	@%p25 bra 	$L__BB1_56;
	cvta.global.u64 	%rd70, %rd8;
	{ // callseq 48, 0
	.param .b64 param0;
	st.param.b64 	[param0], %rd70;
	.param .b64 param1;
	st.param.b64 	[param1], 0;
	.param .b32 retval0;
	call.uni (retval0), 
	vprintf, 
	(
	param0, 
	param1
	);
	ld.param.b32 	%r133, [retval0];
	} // callseq 48
	mov.b32 	%r191, 0;
$L__BB1_56:
	ld.global.u32 	%r135, [%rd5+32];
	setp.eq.s32 	%p26, %r135, 0;
	@%p26 bra 	$L__BB1_58;
	mov.u64 	%rd71, $str$6;
	cvta.global.u64 	%rd72, %rd71;
	{ // callseq 49, 0
	.param .b64 param0;
	st.param.b64 	[param0], %rd72;
	.param .b64 param1;
	st.param.b64 	[param1], 0;
	.param .b32 retval0;
	call.uni (retval0), 
	vprintf, 
	(
	param0, 
	param1
	);
	ld.param.b32 	%r136, [retval0];
	} // callseq 49
	bra.uni 	$L__BB1_59;
$L__BB1_58:
	mov.u64 	%rd73, $str$5;
	cvta.global.u64 	%rd74, %rd73;
	{ // callseq 50, 0
	.param .b64 param0;
	st.param.b64 	[param0], %rd74;
	.param .b64 param1;
	st.param.b64 	[param1], 0;
	.param .b32 retval0;
	call.uni (retval0), 
	vprintf, 
	(
	param0, 
	param1
	);
	ld.param.b32 	%r138, [retval0];
	} // callseq 50
$L__BB1_59:
	add.s32 	%r192, %r191, 1;
	setp.ne.s32 	%p27, %r192, %r47;
	@%p27 bra 	$L__BB1_61;
	cvta.global.u64 	%rd76, %rd8;
	{ // callseq 51, 0
	.param .b64 param0;
	st.param.b64 	[param0], %rd76;
	.param .b64 param1;
	st.param.b64 	[param1], 0;
	.param .b32 retval0;
	call.uni (retval0), 
	vprintf, 
	(
	param0, 
	param1
	);
	ld.param.b32 	%r141, [retval0];
	} // callseq 51
	mov.b32 	%r192, 0;
$L__BB1_61:
	ld.global.u32 	%r143, [%rd5+44];
	setp.eq.s32 	%p28, %r143, 0;
	@%p28 bra 	$L__BB1_63;
	mov.u64 	%rd77, $str$6;
	cvta.global.u64 	%rd78, %rd77;
	{ // callseq 52, 0
	.param .b64 param0;
	st.param.b64 	[param0], %rd78;
	.param .b64 param1;
	st.param.b64 	[param1], 0;
	.param .b32 retval0;
	call.uni (retval0), 
	vprintf, 
	(
	param0, 
	param1
	);
	ld.param.b32 	%r144, [retval0];
	} // callseq 52
	bra.uni 	$L__BB1_64;
$L__BB1_63:
	mov.u64 	%rd79, $str$5;
	cvta.global.u64 	%rd80, %rd79;
	{ // callseq 53, 0
	.param .b64 param0;
	st.param.b64 	[param0], %rd80;
	.param .b64 param1;
	st.param.b64 	[param1], 0;
	.param .b32 retval0;
	call.uni (retval0), 
	vprintf, 
	(
	param0, 
	param1
	);
	ld.param.b32 	%r146, [retval0];
	} // callseq 53
$L__BB1_64:
	add.s32 	%r178, %r192, 1;
	setp.ne.s32 	%p29, %r178, %r47;
	@%p29 bra 	$L__BB1_66;
	cvta.global.u64 	%rd82, %rd8;
	{ // callseq 54, 0
	.param .b64 param0;
	st.param.b64 	[param0], %rd82;
	.param .b64 param1;
	st.param.b64 	[param1], 0;
	.param .b32 retval0;
	call.uni (retval0), 
	vprintf, 
	(
	param0, 
	param1
	);
	ld.param.b32 	%r149, [retval0];
	} // callseq 54
	mov.b32 	%r178, 0;
$L__BB1_66:
	add.s32 	%r189, %r189, 12;
$L__BB1_67:
	and.b32  	%r151, %r2, 3;
	setp.eq.s32 	%p30, %r151, 0;
	@%p30 bra 	$L__BB1_86;
	setp.eq.s32 	%p31, %r151, 1;
	@%p31 bra 	$L__BB1_80;
	mul.wide.u32 	%rd83, %r189, 4;
	add.s64 	%rd6, %rd1, %rd83;
	ld.global.u32 	%r152, [%rd6+8];
	setp.eq.s32 	%p32, %r152, 0;
	@%p32 bra 	$L__BB1_71;
	mov.u64 	%rd84, $str$6;
	cvta.global.u64 	%rd85, %rd84;
	{ // callseq 55, 0
	.param .b64 param0;
	st.param.b64 	[param0], %rd85;
	.param .b64 param1;
	st.param.b64 	[param1], 0;
	.param .b32 retval0;
	call.uni (retval0), 
	vprintf, 
	(
	param0, 
	param1
	);
	ld.param.b32 	%r153, [retval0];
	} // callseq 55
	bra.uni 	$L__BB1_72;
$L__BB1_71:
	mov.u64 	%rd86, $str$5;
	cvta.global.u64 	%rd87, %rd86;
	{ // callseq 56, 0
	.param .b64 param0;
	st.param.b64 	[param0], %rd87;
	.param .b64 param1;
	st.param.b64 	[param1], 0;
	.param .b32 retval0;
	call.uni (retval0), 
	vprintf, 
	(
	param0, 
	param1
	);
	ld.param.b32 	%r155, [retval0];
	} // callseq 56
$L__BB1_72:
	add.s32 	%r196, %r178, 1;
	setp.ne.s32 	%p33, %r196, %r47;
	@%p33 bra 	$L__BB1_74;
	cvta.global.u64 	%rd89, %rd8;
	{ // callseq 57, 0
	.param .b64 param0;
	st.param.b64 	[param0], %rd89;
	.param .b64 param1;
	st.param.b64 	[param1], 0;
	.param .b32 retval0;
	call.uni (retval0), 
	vprintf, 
	(
	param0, 
	param1
	);
	ld.param.b32 	%r158, [retval0];
	} // callseq 57
	mov.b32 	%r196, 0;
$L__BB1_74:
	ld.global.u32 	%r160, [%rd6+20];
	setp.eq.s32 	%p34, %r160, 0;
	@%p34 bra 	$L__BB1_76;
	mov.u64 	%rd90, $str$6;
	cvta.global.u64 	%rd91, %rd90;
	{ // callseq 58, 0
	.param .b64 param0;
	st.param.b64 	[param0], %rd91;
	.param .b64 param1;
	st.param.b64 	[param1], 0;
	.param .b32 retval0;
	call.uni (retval0), 
	vprintf, 
	(
	param0, 
	param1
	);
	ld.param.b32 	%r161, [retval0];
	} // callseq 58
	bra.uni 	$L__BB1_77;
$L__BB1_76:
	mov.u64 	%rd92, $str$5;
	cvta.global.u64 	%rd93, %rd92;
	{ // callseq 59, 0
	.param .b64 param0;
	st.param.b64 	[param0], %rd93;
	.param .b64 param1;
	st.param.b64 	[param1], 0;
	.param .b32 retval0;
	call.uni (retval0), 
	vprintf, 
	(
	param0, 
	param1
	);
	ld.param.b32 	%r163, [retval0];
	} // callseq 59
$L__BB1_77:
	add.s32 	%r178, %r196, 1;
	setp.ne.s32 	%p35, %r178, %r47;
	@%p35 bra 	$L__BB1_79;
	cvta.global.u64 	%rd95, %rd8;
	{ // callseq 60, 0
	.param .b64 param0;
	st.param.b64 	[param0], %rd95;
	.param .b64 param1;
	st.param.b64 	[param1], 0;
	.param .b32 retval0;
	call.uni (retval0), 
	vprintf, 
	(
	param0, 
	param1
	);
	ld.param.b32 	%r166, [retval0];
	} // callseq 60
	mov.b32 	%r178, 0;
$L__BB1_79:
	add.s32 	%r189, %r189, 6;
$L__BB1_80:
	and.b32  	%r168, %r1, 1;
	setp.eq.b32 	%p36, %r168, 1;
	@%p36 bra 	$L__BB1_86;
	mul.wide.u32 	%rd96, %r189, 4;
	add.s64 	%rd97, %rd1, %rd96;
	ld.global.u32 	%r169, [%rd97+8];
	setp.eq.s32 	%p37, %r169, 0;
	@%p37 bra 	$L__BB1_83;
	mov.u64 	%rd98, $str$6;
	cvta.global.u64 	%rd99, %rd98;
	{ // callseq 61, 0
	.param .b64 param0;
	st.param.b64 	[param0], %rd99;
	.param .b64 param1;
	st.param.b64 	[param1], 0;
	.param .b32 retval0;
	call.uni (retval0), 
	vprintf, 
	(
	param0, 
	param1
	);
	ld.param.b32 	%r170, [retval0];
	} // callseq 61
	bra.uni 	$L__BB1_84;
$L__BB1_83:
	mov.u64 	%rd100, $str$5;
	cvta.global.u64 	%rd101, %rd100;
	{ // callseq 62, 0
	.param .b64 param0;
	st.param.b64 	[param0], %rd101;
	.param .b64 param1;
	st.param.b64 	[param1], 0;
	.param .b32 retval0;
	call.uni (retval0), 
	vprintf, 
	(
	param0, 
	param1
	);
	ld.param.b32 	%r172, [retval0];
	} // callseq 62
$L__BB1_84:
	add.s32 	%r174, %r178, 1;
	setp.ne.s32 	%p38, %r174, %r47;
	@%p38 bra 	$L__BB1_86;
	cvta.global.u64 	%rd103, %rd8;
	{ // callseq 63, 0
	.param .b64 param0;
	st.param.b64 	[param0], %rd103;
	.param .b64 param1;
	st.param.b64 	[param1], 0;
	.param .b32 retval0;
	call.uni (retval0), 
	vprintf, 
	(
	param0, 
	param1
	);
	ld.param.b32 	%r175, [retval0];
	} // callseq 63
$L__BB1_86:
	ret;

}
	// .globl	_Z14populateArraysPiS_i
.visible .entry _Z14populateArraysPiS_i(
	.param .u64 .ptr .align 1 _Z14populateArraysPiS_i_param_0,
	.param .u64 .ptr .align 1 _Z14populateArraysPiS_i_param_1,
	.param .u32 _Z14populateArraysPiS_i_param_2
)
{
	.reg .pred 	%p<8>;
	.reg .b32 	%r<45>;
	.reg .b64 	%rd<16>;

	ld.param.u64 	%rd5, [_Z14populateArraysPiS_i_param_0];
	ld.param.u64 	%rd6, [_Z14populateArraysPiS_i_param_1];
	ld.param.u32 	%r21, [_Z14populateArraysPiS_i_param_2];
	cvta.to.global.u64 	%rd1, %rd6;
	cvta.to.global.u64 	%rd2, %rd5;
	setp.lt.s32 	%p1, %r21, 1;
	@%p1 bra 	$L__BB2_11;
	and.b32  	%r1, %r21, 3;
	and.b32  	%r2, %r21, 2147483644;
	and.b32  	%r3, %r21, 1;
	add.s64 	%rd3, %rd2, 24;
	add.s64 	%rd4, %rd1, 24;
	mov.b32 	%r34, 0;
	mov.u32 	%r44, %r34;
$L__BB2_2:
	setp.lt.u32 	%p2, %r21, 4;
	mov.b32 	%r42, 0;
	@%p2 bra 	$L__BB2_5;
	mov.b32 	%r36, 0;
$L__BB2_4:
	.pragma "nounroll";
	mul.wide.s32 	%rd7, %r44, 4;
	add.s64 	%rd8, %rd3, %rd7;
	add.s64 	%rd9, %rd4, %rd7;
	st.global.u32 	[%rd8+-24], %r36;
	st.global.u32 	[%rd9+-24], %r36;
	st.global.u32 	[%rd8+-20], %r34;
	st.global.u32 	[%rd9+-20], %r34;
	mov.b32 	%r26, 0;
	st.global.u32 	[%rd8+-16], %r26;
	st.global.u32 	[%rd9+-16], %r26;
	add.s32 	%r27, %r36, 1;
	st.global.u32 	[%rd8+-12], %r27;
	st.global.u32 	[%rd9+-12], %r27;
	st.global.u32 	[%rd8+-8], %r34;
	st.global.u32 	[%rd9+-8], %r34;
	st.global.u32 	[%rd8+-4], %r26;
	st.global.u32 	[%rd9+-4], %r26;
	add.s32 	%r28, %r36, 2;
	st.global.u32 	[%rd8], %r28;
	st.global.u32 	[%rd9], %r28;
	st.global.u32 	[%rd8+4], %r34;
	st.global.u32 	[%rd9+4], %r34;
	st.global.u32 	[%rd8+8], %r26;
	st.global.u32 	[%rd9+8], %r26;
	add.s32 	%r29, %r36, 3;
	st.global.u32 	[%rd8+12], %r29;
	st.global.u32 	[%rd9+12], %r29;
	st.global.u32 	[%rd8+16], %r34;
	st.global.u32 	[%rd9+16], %r34;
	st.global.u32 	[%rd8+20], %r26;
	st.global.u32 	[%rd9+20], %r26;
	add.s32 	%r44, %r44, 12;
	add.s32 	%r36, %r36, 4;
	setp.ne.s32 	%p3, %r36, %r2;
	mov.u32 	%r42, %r2;
	@%p3 bra 	$L__BB2_4;
$L__BB2_5:
	setp.eq.s32 	%p4, %r1, 0;
	@%p4 bra 	$L__BB2_10;
	setp.eq.s32 	%p5, %r1, 1;
	@%p5 bra 	$L__BB2_8;
	mul.wide.s32 	%rd10, %r44, 4;
	add.s64 	%rd11, %rd2, %rd10;
	st.global.u32 	[%rd11], %r42;
	add.s64 	%rd12, %rd1, %rd10;
	st.global.u32 	[%rd12], %r42;
	st.global.u32 	[%rd11+4], %r34;
	st.global.u32 	[%rd12+4], %r34;
	mov.b32 	%r31, 0;
	st.global.u32 	[%rd11+8], %r31;
	st.global.u32 	[%rd12+8], %r31;
	add.s32 	%r32, %r42, 1;
	st.global.u32 	[%rd11+12], %r32;
	st.global.u32 	[%rd12+12], %r32;
	st.global.u32 	[%rd11+16], %r34;
	st.global.u32 	[%rd12+16], %r34;
	st.global.u32 	[%rd11+20], %r31;
	st.global.u32 	[%rd12+20], %r31;
	add.s32 	%r44, %r44, 6;
	add.s32 	%r42, %r42, 2;
$L__BB2_8:
	setp.eq.s32 	%p6, %r3, 0;
	@%p6 bra 	$L__BB2_10;
	mul.wide.s32 	%rd13, %r44, 4;
	add.s64 	%rd14, %rd2, %rd13;
	st.global.u32 	[%rd14], %r42;
	add.s64 	%rd15, %rd1, %rd13;
	st.global.u32 	[%rd15], %r42;
	st.global.u32 	[%rd14+4], %r34;
	st.global.u32 	[%rd15+4], %r34;
	mov.b32 	%r33, 0;
	st.global.u32 	[%rd14+8], %r33;
	st.global.u32 	[%rd15+8], %r33;
	add.s32 	%r44, %r44, 3;
$L__BB2_10:
	add.s32 	%r34, %r34, 1;
	setp.ne.s32 	%p7, %r34, %r21;
	@%p7 bra 	$L__BB2_2;
$L__BB2_11:
	ret;

}
	// .globl	_Z8getIndexiii
.visible .entry _Z8getIndexiii(
	.param .u32 _Z8getIndexiii_param_0,
	.param .u32 _Z8getIndexiii_param_1,
	.param .u32 _Z8getIndexiii_param_2
)
{


	ret;

}
	// .globl	_Z14calculateCellsPiS_
.visible .entry _Z14calculateCellsPiS_(
	.param .u64 .ptr .align 1 _Z14calculateCellsPiS__param_0,
	.param .u64 .ptr .align 1 _Z14calculateCellsPiS__param_1
)
{


	ret;

}


// ===== COMPILED SASS (sm_100) =====

	.target	sm_100

	.elftype	@"ET_EXEC"


//--------------------- .note.nv.tkinfo           --------------------------
	.section	.note.nv.tkinfo,"",@"SHT_NOTE"
	.sectionflags	@"SHF_NOTE_NV_TKINFO"
	.tkinfo
        /*0018*/ 	.word	0x00000002
        /*0030*/ 	.string	""
        /*0030*/ 	.string	"ptxas"
        /*0030*/ 	.string	"Cuda compilation tools, release 13.0, V13.0.88"
        /*0030*/ 	.string	"Build cuda_13.0.r13.0/compiler.36424714_0"
        /*0030*/ 	.string	"-arch sm_100 -m 64 "



//--------------------- .note.nv.cuinfo           --------------------------
	.section	.note.nv.cuinfo,"",@"SHT_NOTE"
	.sectionflags	@"SHF_NOTE_NV_CUINFO"
        /*0018*/ 	.short	0x0002
        /*001a*/ 	.short	0x0064
        /*001c*/ 	.short	0x0082
	.zero		2


//--------------------- .nv.info                  --------------------------
	.section	.nv.info,"",@"SHT_CUDA_INFO"
	.align	4


	//----- nvinfo : EIATTR_REGCOUNT
	.align		4
        /*0000*/ 	.byte	0x04, 0x2f
        /*0002*/ 	.short	(.L_8 - .L_7)
	.align		4
.L_7:
        /*0004*/ 	.word	index@(_Z5printPii)
        /*0008*/ 	.word	0x0000001e


	//----- nvinfo : EIATTR_FRAME_SIZE
	.align		4
.L_8:
        /*000c*/ 	.byte	0x04, 0x11
        /*000e*/ 	.short	(.L_10 - .L_9)
	.align		4
.L_9:
        /*0010*/ 	.word	index@(_Z5printPii)
        /*0014*/ 	.word	0x00000010


	//----- nvinfo : EIATTR_REGCOUNT
	.align		4
.L_10:
        /*0018*/ 	.byte	0x04, 0x2f
        /*001a*/ 	.short	(.L_12 - .L_11)
	.align		4
.L_11:
        /*001c*/ 	.word	index@(_Z10printBoardPiii)
        /*0020*/ 	.word	0x0000001e


	//----- nvinfo : EIATTR_FRAME_SIZE
	.align		4
.L_12:
        /*0024*/ 	.byte	0x04, 0x11
        /*0026*/ 	.short	(.L_14 - .L_13)
	.align		4
.L_13:
        /*0028*/ 	.word	index@(_Z10printBoardPiii)
        /*002c*/ 	.word	0x00000000


	//----- nvinfo : EIATTR_REGCOUNT
	.align		4
.L_14:
        /*0030*/ 	.byte	0x04, 0x2f
        /*0032*/ 	.short	(.L_16 - .L_15)
	.align		4
.L_15:
        /*0034*/ 	.word	index@(_Z14populateArraysPiS_i)
        /*0038*/ 	.word	0x00000012


	//----- nvinfo : EIATTR_FRAME_SIZE
	.align		4
.L_16:
        /*003c*/ 	.byte	0x04, 0x11
        /*003e*/ 	.short	(.L_18 - .L_17)
	.align		4
.L_17:
        /*0040*/ 	.word	index@(_Z14populateArraysPiS_i)
        /*0044*/ 	.word	0x00000000


	//----- nvinfo : EIATTR_REGCOUNT
	.align		4
.L_18:
        /*0048*/ 	.byte	0x04, 0x2f
        /*004a*/ 	.short	(.L_20 - .L_19)
	.align		4
.L_19:
        /*004c*/ 	.word	index@(_Z8getIndexiii)
        /*0050*/ 	.word	0x00000004


	//----- nvinfo : EIATTR_FRAME_SIZE
	.align		4
.L_20:
        /*0054*/ 	.byte	0x04, 0x11
        /*0056*/ 	.short	(.L_22 - .L_21)
	.align		4
.L_21:
        /*0058*/ 	.word	index@(_Z8getIndexiii)
        /*005c*/ 	.word	0x00000000


	//----- nvinfo : EIATTR_REGCOUNT
	.align		4
.L_22:
        /*0060*/ 	.byte	0x04, 0x2f
        /*0062*/ 	.short	(.L_24 - .L_23)
	.align		4
.L_23:
        /*0064*/ 	.word	index@(_Z14calculateCellsPiS_)
        /*0068*/ 	.word	0x00000004


	//----- nvinfo : EIATTR_FRAME_SIZE
	.align		4
.L_24:
        /*006c*/ 	.byte	0x04, 0x11
        /*006e*/ 	.short	(.L_26 - .L_25)
	.align		4
.L_25:
        /*0070*/ 	.word	index@(_Z14calculateCellsPiS_)
        /*0074*/ 	.word	0x00000000


	//----- nvinfo : EIATTR_MIN_STACK_SIZE
	.align		4
.L_26:
        /*0078*/ 	.byte	0x04, 0x12
        /*007a*/ 	.short	(.L_28 - .L_27)
	.align		4
.L_27:
        /*007c*/ 	.word	index@(_Z14calculateCellsPiS_)
        /*0080*/ 	.word	0x00000000


	//----- nvinfo : EIATTR_MIN_STACK_SIZE
	.align		4
.L_28:
        /*0084*/ 	.byte	0x04, 0x12
        /*0086*/ 	.short	(.L_30 - .L_29)
	.align		4
.L_29:
        /*0088*/ 	.word	index@(_Z8getIndexiii)
        /*008c*/ 	.word	0x00000000


	//----- nvinfo : EIATTR_MIN_STACK_SIZE
	.align		4
.L_30:
        /*0090*/ 	.byte	0x04, 0x12
        /*0092*/ 	.short	(.L_32 - .L_31)
	.align		4
.L_31:
        /*0094*/ 	.word	index@(_Z14populateArraysPiS_i)
        /*0098*/ 	.word	0x00000000


	//----- nvinfo : EIATTR_MIN_STACK_SIZE
	.align		4
.L_32:
        /*009c*/ 	.byte	0x04, 0x12
        /*009e*/ 	.short	(.L_34 - .L_33)
	.align		4
.L_33:
        /*00a0*/ 	.word	index@(_Z10printBoardPiii)
        /*00a4*/ 	.word	0x00000000


	//----- nvinfo : EIATTR_MIN_STACK_SIZE
	.align		4
.L_34:
        /*00a8*/ 	.byte	0x04, 0x12
        /*00aa*/ 	.short	(.L_36 - .L_35)
	.align		4
.L_35:
        /*00ac*/ 	.word	index@(_Z5printPii)
        /*00b0*/ 	.word	0x00000010
.L_36:


//--------------------- .nv.compat                --------------------------
	.section	.nv.compat,"",@"SHT_CUDA_COMPAT_INFO"
	.align	4
        /*0000*/ 	.byte	0x02, 0x09, 0x00, 0x00, 0x02, 0x02, 0x01, 0x00, 0x02, 0x05, 0x05, 0x00, 0x03, 0x07, 0x01, 0x01
        /*0010*/ 	.byte	0x02, 0x03, 0x00, 0x00, 0x02, 0x06, 0x01, 0x00, 0x04, 0x0b, 0x08, 0x00, 0x09, 0x00, 0x00, 0x00
        /*0020*/ 	.byte	0x00, 0x00, 0x00, 0x00


//--------------------- .nv.info._Z14calculateCellsPiS_ --------------------------
	.section	.nv.info._Z14calculateCellsPiS_,"",@"SHT_CUDA_INFO"
	.sectionflags	@""
	.align	4


	//----- nvinfo : EIATTR_CUDA_API_VERSION
	.align		4
        /*0000*/ 	.byte	0x04, 0x37
        /*0002*/ 	.short	(.L_38 - .L_37)
.L_37:
        /*0004*/ 	.word	0x00000082


	//----- nvinfo : EIATTR_KPARAM_INFO
	.align		4
.L_38:
        /*0008*/ 	.byte	0x04, 0x17
        /*000a*/ 	.short	(.L_40 - .L_39)
.L_39:
        /*000c*/ 	.word	0x00000000
        /*0010*/ 	.short	0x0001
        /*0012*/ 	.short	0x0008
        /*0014*/ 	.byte	0x00, 0xf5, 0x21, 0x00


	//----- nvinfo : EIATTR_KPARAM_INFO
	.align		4
.L_40:
        /*0018*/ 	.byte	0x04, 0x17
        /*001a*/ 	.short	(.L_42 - .L_41)
.L_41:
        /*001c*/ 	.word	0x00000000
        /*0020*/ 	.short	0x0000
        /*0022*/ 	.short	0x0000
        /*0024*/ 	.byte	0x00, 0xf5, 0x21, 0x00


	//----- nvinfo : EIATTR_SPARSE_MMA_MASK
	.align		4
.L_42:
        /*0028*/ 	.byte	0x03, 0x50
        /*002a*/ 	.short	0x0000


	//----- nvinfo : EIATTR_MAXREG_COUNT
	.align		4
        /*002c*/ 	.byte	0x03, 0x1b
        /*002e*/ 	.short	0x00ff


	//----- nvinfo : EIATTR_MERCURY_ISA_VERSION
	.align		4
        /*0030*/ 	.byte	0x03, 0x5f
        /*0032*/ 	.short	0x0101


	//----- nvinfo : EIATTR_VRC_CTA_INIT_COUNT
	.align		4
        /*0034*/ 	.byte	0x02, 0x4a
	.zero		1
	.zero		1


	//----- nvinfo : EIATTR_EXIT_INSTR_OFFSETS
	.align		4
        /*0038*/ 	.byte	0x04, 0x1c
        /*003a*/ 	.short	(.L_44 - .L_43)


	//   ....[0]....
.L_43:
        /*003c*/ 	.word	0x00000010


	//----- nvinfo : EIATTR_CBANK_PARAM_SIZE
	.align		4
.L_44:
        /*0040*/ 	.byte	0x03, 0x19
        /*0042*/ 	.short	0x0010


	//----- nvinfo : EIATTR_PARAM_CBANK
	.align		4
        /*0044*/ 	.byte	0x04, 0x0a
        /*0046*/ 	.short	(.L_46 - .L_45)
	.align		4
.L_45:
        /*0048*/ 	.word	index@(.nv.constant0._Z14calculateCellsPiS_)
        /*004c*/ 	.short	0x0380
        /*004e*/ 	.short	0x0010


	//----- nvinfo : EIATTR_SW_WAR
	.align		4
.L_46:
        /*0050*/ 	.byte	0x04, 0x36
        /*0052*/ 	.short	(.L_48 - .L_47)
.L_47:
        /*0054*/ 	.word	0x00000008
.L_48:


//--------------------- .nv.info._Z8getIndexiii   --------------------------
	.section	.nv.info._Z8getIndexiii,"",@"SHT_CUDA_INFO"
	.sectionflags	@""
	.align	4


	//----- nvinfo : EIATTR_CUDA_API_VERSION
	.align		4
        /*0000*/ 	.byte	0x04, 0x37
        /*0002*/ 	.short	(.L_50 - .L_49)
.L_49:
        /*0004*/ 	.word	0x00000082


	//----- nvinfo : EIATTR_KPARAM_INFO
	.align		4
.L_50:
        /*0008*/ 	.byte	0x04, 0x17
        /*000a*/ 	.short	(.L_52 - .L_51)
.L_51:
        /*000c*/ 	.word	0x00000000
        /*0010*/ 	.short	0x0002
        /*0012*/ 	.short	0x0008
        /*0014*/ 	.byte	0x00, 0xf0, 0x11, 0x00


	//----- nvinfo : EIATTR_KPARAM_INFO
	.align		4
.L_52:
        /*0018*/ 	.byte	0x04, 0x17
        /*001a*/ 	.short	(.L_54 - .L_53)
.L_53:
        /*001c*/ 	.word	0x00000000
        /*0020*/ 	.short	0x0001
        /*0022*/ 	.short	0x0004
        /*0024*/ 	.byte	0x00, 0xf0, 0x11, 0x00


	//----- nvinfo : EIATTR_KPARAM_INFO
	.align		4
.L_54:
        /*0028*/ 	.byte	0x04, 0x17
        /*002a*/ 	.short	(.L_56 - .L_55)
.L_55:
        /*002c*/ 	.word	0x00000000
        /*0030*/ 	.short	0x0000
        /*0032*/ 	.short	0x0000
        /*0034*/ 	.byte	0x00, 0xf0, 0x11, 0x00


	//----- nvinfo : EIATTR_SPARSE_MMA_MASK
	.align		4
.L_56:
        /*0038*/ 	.byte	0x03, 0x50
        /*003a*/ 	.short	0x0000


	//----- nvinfo : EIATTR_MAXREG_COUNT
	.align		4
        /*003c*/ 	.byte	0x03, 0x1b
        /*003e*/ 	.short	0x00ff


	//----- nvinfo : EIATTR_MERCURY_ISA_VERSION
	.align		4
        /*0040*/ 	.byte	0x03, 0x5f
        /*0042*/ 	.short	0x0101


	//----- nvinfo : EIATTR_VRC_CTA_INIT_COUNT
	.align		4
        /*0044*/ 	.byte	0x02, 0x4a
	.zero		1
	.zero		1


	//----- nvinfo : EIATTR_EXIT_INSTR_OFFSETS
	.align		4
        /*0048*/ 	.byte	0x04, 0x1c
        /*004a*/ 	.short	(.L_58 - .L_57)


	//   ....[0]....
.L_57:
        /*004c*/ 	.word	0x00000010


	//----- nvinfo : EIATTR_CBANK_PARAM_SIZE
	.align		4
.L_58:
        /*0050*/ 	.byte	0x03, 0x19
        /*0052*/ 	.short	0x000c


	//----- nvinfo : EIATTR_PARAM_CBANK
	.align		4
        /*0054*/ 	.byte	0x04, 0x0a
        /*0056*/ 	.short	(.L_60 - .L_59)
	.align		4
.L_59:
        /*0058*/ 	.word	index@(.nv.constant0._Z8getIndexiii)
        /*005c*/ 	.short	0x0380
        /*005e*/ 	.short	0x000c


	//----- nvinfo : EIATTR_SW_WAR
	.align		4
.L_60:
        /*0060*/ 	.byte	0x04, 0x36
        /*0062*/ 	.short	(.L_62 - .L_61)
.L_61:
        /*0064*/ 	.word	0x00000008
.L_62:


//--------------------- .nv.info._Z14populateArraysPiS_i --------------------------
	.section	.nv.info._Z14populateArraysPiS_i,"",@"SHT_CUDA_INFO"
	.sectionflags	@""
	.align	4


	//----- nvinfo : EIATTR_CUDA_API_VERSION
	.align		4
        /*0000*/ 	.byte	0x04, 0x37
        /*0002*/ 	.short	(.L_64 - .L_63)
.L_63:
        /*0004*/ 	.word	0x00000082


	//----- nvinfo : EIATTR_KPARAM_INFO
	.align		4
.L_64:
        /*0008*/ 	.byte	0x04, 0x17
        /*000a*/ 	.short	(.L_66 - .L_65)
.L_65:
        /*000c*/ 	.word	0x00000000
        /*0010*/ 	.short	0x0002
        /*0012*/ 	.short	0x0010
        /*0014*/ 	.byte	0x00, 0xf0, 0x11, 0x00


	//----- nvinfo : EIATTR_KPARAM_INFO
	.align		4
.L_66:
        /*0018*/ 	.byte	0x04, 0x17
        /*001a*/ 	.short	(.L_68 - .L_67)
.L_67:
        /*001c*/ 	.word	0x00000000
        /*0020*/ 	.short	0x0001
        /*0022*/ 	.short	0x0008
        /*0024*/ 	.byte	0x00, 0xf5, 0x21, 0x00


	//----- nvinfo : EIATTR_KPARAM_INFO
	.align		4
.L_68:
        /*0028*/ 	.byte	0x04, 0x17
        /*002a*/ 	.short	(.L_70 - .L_69)
.L_69:
        /*002c*/ 	.word	0x00000000
        /*0030*/ 	.short	0x0000
        /*0032*/ 	.short	0x0000
        /*0034*/ 	.byte	0x00, 0xf5, 0x21, 0x00


	//----- nvinfo : EIATTR_SPARSE_MMA_MASK
	.align		4
.L_70:
        /*0038*/ 	.byte	0x03, 0x50
        /*003a*/ 	.short	0x0000


	//----- nvinfo : EIATTR_MAXREG_COUNT
	.align		4
        /*003c*/ 	.byte	0x03, 0x1b
        /*003e*/ 	.short	0x00ff


	//----- nvinfo : EIATTR_MERCURY_ISA_VERSION
	.align		4
        /*0040*/ 	.byte	0x03, 0x5f
        /*0042*/ 	.short	0x0101


	//----- nvinfo : EIATTR_VRC_CTA_INIT_COUNT
	.align		4
        /*0044*/ 	.byte	0x02, 0x4a
	.zero		1
	.zero		1


	//----- nvinfo : EIATTR_EXIT_INSTR_OFFSETS
	.align		4
        /*0048*/ 	.byte	0x04, 0x1c
        /*004a*/ 	.short	(.L_72 - .L_71)


	//   ....[0]....
.L_71:
        /*004c*/ 	.word	0x00000030


	//   ....[1]....
        /*0050*/ 	.word	0x00000600


	//----- nvinfo : EIATTR_CBANK_PARAM_SIZE
	.align		4
.L_72:
        /*0054*/ 	.byte	0x03, 0x19
        /*0056*/ 	.short	0x0014


	//----- nvinfo : EIATTR_PARAM_CBANK
	.align		4
        /*0058*/ 	.byte	0x04, 0x0a
        /*005a*/ 	.short	(.L_74 - .L_73)
	.align		4
.L_73:
        /*005c*/ 	.word	index@(.nv.constant0._Z14populateArraysPiS_i)
        /*0060*/ 	.short	0x0380
        /*0062*/ 	.short	0x0014


	//----- nvinfo : EIATTR_SW_WAR
	.align		4
.L_74:
        /*0064*/ 	.byte	0x04, 0x36
        /*0066*/ 	.short	(.L_76 - .L_75)
.L_75:
        /*0068*/ 	.word	0x00000008
.L_76:


//--------------------- .nv.info._Z10printBoardPiii --------------------------
	.section	.nv.info._Z10printBoardPiii,"",@"SHT_CUDA_INFO"
	.sectionflags	@""
	.align	4


	//----- nvinfo : EIATTR_CUDA_API_VERSION
	.align		4
        /*0000*/ 	.byte	0x04, 0x37
        /*0002*/ 	.short	(.L_78 - .L_77)
.L_77:
        /*0004*/ 	.word	0x00000082


	//----- nvinfo : EIATTR_KPARAM_INFO
	.align		4
.L_78:
        /*0008*/ 	.byte	0x04, 0x17
        /*000a*/ 	.short	(.L_80 - .L_79)
.L_79:
        /*000c*/ 	.word	0x00000000
        /*0010*/ 	.short	0x0002
        /*0012*/ 	.short	0x000c
        /*0014*/ 	.byte	0x00, 0xf0, 0x11, 0x00


	//----- nvinfo : EIATTR_KPARAM_INFO
	.align		4
.L_80:
        /*0018*/ 	.byte	0x04, 0x17
        /*001a*/ 	.short	(.L_82 - .L_81)
.L_81:
        /*001c*/ 	.word	0x00000000
        /*0020*/ 	.short	0x0001
        /*0022*/ 	.short	0x0008
        /*0024*/ 	.byte	0x00, 0xf0, 0x11, 0x00


	//----- nvinfo : EIATTR_KPARAM_INFO
	.align		4
.L_82:
        /*0028*/ 	.byte	0x04, 0x17
        /*002a*/ 	.short	(.L_84 - .L_83)
.L_83:
        /*002c*/ 	.word	0x00000000
        /*0030*/ 	.short	0x0000
        /*0032*/ 	.short	0x0000
        /*0034*/ 	.byte	0x00, 0xf5, 0x21, 0x00


	//----- nvinfo : EIATTR_SPARSE_MMA_MASK
	.align		4
.L_84:
        /*0038*/ 	.byte	0x03, 0x50
        /*003a*/ 	.short	0x0000


	//----- nvinfo : EIATTR_MAXREG_COUNT
	.align		4
        /*003c*/ 	.byte	0x03, 0x1b
        /*003e*/ 	.short	0x00ff


	//----- nvinfo : EIATTR_EXTERNS
	.align		4
        /*0040*/ 	.byte	0x04, 0x0f
        /*0042*/ 	.short	(.L_86 - .L_85)


	//   ....[0]....
	.align		4
.L_85:
        /*0044*/ 	.word	index@(vprintf)


	//----- nvinfo : EIATTR_MERCURY_ISA_VERSION
	.align		4
.L_86:
        /*0048*/ 	.byte	0x03, 0x5f
        /*004a*/ 	.short	0x0101


	//----- nvinfo : EIATTR_VRC_CTA_INIT_COUNT
	.align		4
        /*004c*/ 	.byte	0x02, 0x4a
	.zero		1
	.zero		1


	//----- nvinfo : EIATTR_SYSCALL_OFFSETS
	.align		4
        /*0050*/ 	.byte	0x04, 0x46
        /*0052*/ 	.short	(.L_88 - .L_87)


	//   ....[0]....
.L_87:
        /*0054*/ 	.word	0x00000090


	//   ....[1]....
        /*0058*/ 	.word	0x000002f0


	//   ....[2]....
        /*005c*/ 	.word	0x00000380


	//   ....[3]....
        /*0060*/ 	.word	0x00000450


	//   ....[4]....
        /*0064*/ 	.word	0x00000550


	//   ....[5]....
        /*0068*/ 	.word	0x000005e0


	//   ....[6]....
        /*006c*/ 	.word	0x000006b0


	//   ....[7]....
        /*0070*/ 	.word	0x000007b0


	//   ....[8]....
        /*0074*/ 	.word	0x00000840


	//   ....[9]....
        /*0078*/ 	.word	0x00000910


	//   ....[10]....
        /*007c*/ 	.word	0x00000a10


	//   ....[11]....
        /*0080*/ 	.word	0x00000aa0


	//   ....[12]....
        /*0084*/ 	.word	0x00000b70


	//   ....[13]....
        /*0088*/ 	.word	0x00000c70


	//   ....[14]....
        /*008c*/ 	.word	0x00000d00


	//   ....[15]....
        /*0090*/ 	.word	0x00000dd0


	//   ....[16]....
        /*0094*/ 	.word	0x00000ed0


	//   ....[17]....
        /*0098*/ 	.word	0x00000f60


	//   ....[18]....
        /*009c*/ 	.word	0x00001030


	//   ....[19]....
        /*00a0*/ 	.word	0x00001130


	//   ....[20]....
        /*00a4*/ 	.word	0x000011c0


	//   ....[21]....
        /*00a8*/ 	.word	0x00001290


	//   ....[22]....
        /*00ac*/ 	.word	0x00001390


	//   ....[23]....
        /*00b0*/ 	.word	0x00001420


	//   ....[24]....
        /*00b4*/ 	.word	0x000014f0


	//   ....[25]....
        /*00b8*/ 	.word	0x000016b0


	//   ....[26]....
        /*00bc*/ 	.word	0x00001740


	//   ....[27]....
        /*00c0*/ 	.word	0x00001820


	//   ....[28]....
        /*00c4*/ 	.word	0x00001920


	//   ....[29]....
        /*00c8*/ 	.word	0x000019b0


	//   ....[30]....
        /*00cc*/ 	.word	0x00001a90


	//   ....[31]....
        /*00d0*/ 	.word	0x00001b90


	//   ....[32]....
        /*00d4*/ 	.word	0x00001c20


	//   ....[33]....
        /*00d8*/ 	.word	0x00001d00


	//   ....[34]....
        /*00dc*/ 	.word	0x00001e00


	//   ....[35]....
        /*00e0*/ 	.word	0x00001e90


	//   ....[36]....
        /*00e4*/ 	.word	0x00001f70


	//   ....[37]....
        /*00e8*/ 	.word	0x000020e0


	//   ....[38]....
        /*00ec*/ 	.word	0x00002170


	//   ....[39]....
        /*00f0*/ 	.word	0x00002250


	//   ....[40]....
        /*00f4*/ 	.word	0x00002350


	//   ....[41]....
        /*00f8*/ 	.word	0x000023e0


	//   ....[42]....
        /*00fc*/ 	.word	0x000024c0


	//   ....[43]....
        /*0100*/ 	.word	0x00002620


	//   ....[44]....
        /*0104*/ 	.word	0x000026b0


	//   ....[45]....
        /*0108*/ 	.word	0x00002780


	//----- nvinfo : EIATTR_EXIT_INSTR_OFFSETS
	.align		4
.L_88:
        /*010c*/ 	.byte	0x04, 0x1c
        /*010e*/ 	.short	(.L_90 - .L_89)


	//   ....[0]....
.L_89:
        /*0110*/ 	.word	0x000000c0


	//   ....[1]....
        /*0114*/ 	.word	0x00001590


	//   ....[2]....
        /*0118*/ 	.word	0x00001fc0


	//   ....[3]....
        /*011c*/ 	.word	0x00002520


	//   ....[4]....
        /*0120*/ 	.word	0x00002700


	//   ....[5]....
        /*0124*/ 	.word	0x00002790


	//----- nvinfo : EIATTR_CRS_STACK_SIZE
	.align		4
.L_90:
        /*0128*/ 	.byte	0x04, 0x1e
        /*012a*/ 	.short	(.L_92 - .L_91)
.L_91:
        /*012c*/ 	.word	0x00000000


	//----- nvinfo : EIATTR_CBANK_PARAM_SIZE
	.align		4
.L_92:
        /*0130*/ 	.byte	0x03, 0x19
        /*0132*/ 	.short	0x0010


	//----- nvinfo : EIATTR_PARAM_CBANK
	.align		4
        /*0134*/ 	.byte	0x04, 0x0a
        /*0136*/ 	.short	(.L_94 - .L_93)
	.align		4
.L_93:
        /*0138*/ 	.word	index@(.nv.constant0._Z10printBoardPiii)
        /*013c*/ 	.short	0x0380
        /*013e*/ 	.short	0x0010


	//----- nvinfo : EIATTR_SW_WAR
	.align		4
.L_94:
        /*0140*/ 	.byte	0x04, 0x36
        /*0142*/ 	.short	(.L_96 - .L_95)
.L_95:
        /*0144*/ 	.word	0x00000008
.L_96:


//--------------------- .nv.info._Z5printPii      --------------------------
	.section	.nv.info._Z5printPii,"",@"SHT_CUDA_INFO"
	.sectionflags	@""
	.align	4


	//----- nvinfo : EIATTR_CUDA_API_VERSION
	.align		4
        /*0000*/ 	.byte	0x04, 0x37
        /*0002*/ 	.short	(.L_98 - .L_97)
.L_97:
        /*0004*/ 	.word	0x00000082


	//----- nvinfo : EIATTR_KPARAM_INFO
	.align		4
.L_98:
        /*0008*/ 	.byte	0x04, 0x17
        /*000a*/ 	.short	(.L_100 - .L_99)
.L_99:
        /*000c*/ 	.word	0x00000000
        /*0010*/ 	.short	0x0001
        /*0012*/ 	.short	0x0008
        /*0014*/ 	.byte	0x00, 0xf0, 0x11, 0x00


	//----- nvinfo : EIATTR_KPARAM_INFO
	.align		4
.L_100:
        /*0018*/ 	.byte	0x04, 0x17
        /*001a*/ 	.short	(.L_102 - .L_101)
.L_101:
        /*001c*/ 	.word	0x00000000
        /*0020*/ 	.short	0x0000
        /*0022*/ 	.short	0x0000
        /*0024*/ 	.byte	0x00, 0xf5, 0x21, 0x00


	//----- nvinfo : EIATTR_SPARSE_MMA_MASK
	.align		4
.L_102:
        /*0028*/ 	.byte	0x03, 0x50
        /*002a*/ 	.short	0x0000


	//----- nvinfo : EIATTR_MAXREG_COUNT
	.align		4
        /*002c*/ 	.byte	0x03, 0x1b
        /*002e*/ 	.short	0x00ff


	//----- nvinfo : EIATTR_EXTERNS
	.align		4
        /*0030*/ 	.byte	0x04, 0x0f
        /*0032*/ 	.short	(.L_104 - .L_103)


	//   ....[0]....
	.align		4
.L_103:
        /*0034*/ 	.word	index@(vprintf)


	//----- nvinfo : EIATTR_MERCURY_ISA_VERSION
	.align		4
.L_104:
        /*0038*/ 	.byte	0x03, 0x5f
        /*003a*/ 	.short	0x0101


	//----- nvinfo : EIATTR_VRC_CTA_INIT_COUNT
	.align		4
        /*003c*/ 	.byte	0x02, 0x4a
	.zero		1
	.zero		1


	//----- nvinfo : EIATTR_SYSCALL_OFFSETS
	.align		4
        /*0040*/ 	.byte	0x04, 0x46
        /*0042*/ 	.short	(.L_106 - .L_105)


	//   ....[0]....
.L_105:
        /*0044*/ 	.word	0x000000d0


	//   ....[1]....
        /*0048*/ 	.word	0x00000140


	//   ....[2]....
        /*004c*/ 	.word	0x000003f0


	//   ....[3]....
        /*0050*/ 	.word	0x00000520


	//   ....[4]....
        /*0054*/ 	.word	0x00000650


	//   ....[5]....
        /*0058*/ 	.word	0x00000780


	//   ....[6]....
        /*005c*/ 	.word	0x000008b0


	//   ....[7]....
        /*0060*/ 	.word	0x000009e0


	//   ....[8]....
        /*0064*/ 	.word	0x00000b10


	//   ....[9]....
        /*0068*/ 	.word	0x00000c40


	//   ....[10]....
        /*006c*/ 	.word	0x00000e60


	//   ....[11]....
        /*0070*/ 	.word	0x00000f90


	//   ....[12]....
        /*0074*/ 	.word	0x000010c0


	//   ....[13]....
        /*0078*/ 	.word	0x000011f0


	//   ....[14]....
        /*007c*/ 	.word	0x000013a0


	//   ....[15]....
        /*0080*/ 	.word	0x000014d0


	//   ....[16]....
        /*0084*/ 	.word	0x00001670


	//   ....[17]....
        /*0088*/ 	.word	0x000016f0


	//----- nvinfo : EIATTR_EXIT_INSTR_OFFSETS
	.align		4
.L_106:
        /*008c*/ 	.byte	0x04, 0x1c
        /*008e*/ 	.short	(.L_108 - .L_107)


	//   ....[0]....
.L_107:
        /*0090*/ 	.word	0x00001700


	//----- nvinfo : EIATTR_CRS_STACK_SIZE
	.align		4
.L_108:
        /*0094*/ 	.byte	0x04, 0x1e
        /*0096*/ 	.short	(.L_110 - .L_109)
.L_109:
        /*0098*/ 	.word	0x00000000


	//----- nvinfo : EIATTR_CBANK_PARAM_SIZE
	.align		4
.L_110:
        /*009c*/ 	.byte	0x03, 0x19
        /*009e*/ 	.short	0x000c


	//----- nvinfo : EIATTR_PARAM_CBANK
	.align		4
        /*00a0*/ 	.byte	0x04, 0x0a
        /*00a2*/ 	.short	(.L_112 - .L_111)
	.align		4
.L_111:
        /*00a4*/ 	.word	index@(.nv.constant0._Z5printPii)
        /*00a8*/ 	.short	0x0380
        /*00aa*/ 	.short	0x000c


	//----- nvinfo : EIATTR_SW_WAR
	.align		4
.L_112:
        /*00ac*/ 	.byte	0x04, 0x36
        /*00ae*/ 	.short	(.L_114 - .L_113)
.L_113:
        /*00b0*/ 	.word	0x00000008
.L_114:


//--------------------- .nv.callgraph             --------------------------
	.section	.nv.callgraph,"",@"SHT_CUDA_CALLGRAPH"
	.align	4
	.sectionentsize	8
	.align		4
        /*0000*/ 	.word	0x00000000
	.align		4
        /*0004*/ 	.word	0xffffffff
	.align		4
        /*0008*/ 	.word	index@(_Z10printBoardPiii)
	.align		4
        /*000c*/ 	.word	index@(vprintf)
	.align		4
        /*0010*/ 	.word	index@(_Z5printPii)
	.align		4
        /*0014*/ 	.word	index@(vprintf)
	.align		4
        /*0018*/ 	.word	0x00000000
	.align		4
        /*001c*/ 	.word	0xfffffffe
	.align		4
        /*0020*/ 	.word	0x00000000
	.align		4
        /*0024*/ 	.word	0xfffffffd
	.align		4
        /*0028*/ 	.word	0x00000000
	.align		4
        /*002c*/ 	.word	0xfffffffc


//--------------------- .nv.constant4             --------------------------
	.section	.nv.constant4,"a",@progbits
	.align	8
	.align		8
.nv.constant4:
        /*0000*/ 	.dword	$str
	.align		8
        /*0008*/ 	.dword	$str$1
	.align		8
        /*0010*/ 	.dword	$str$2
	.align		8
        /*0018*/ 	.dword	$str$3
	.align		8
        /*0020*/ 	.dword	$str$4
	.align		8
        /*0028*/ 	.dword	$str$5
	.align		8
        /*0030*/ 	.dword	$str$6
	.align		8
        /*0038*/ 	.dword	vprintf


//--------------------- .text._Z14calculateCellsPiS_ --------------------------
	.section	.text._Z14calculateCellsPiS_,"ax",@progbits
	.align	128
        .global         _Z14calculateCellsPiS_
        .type           _Z14calculateCellsPiS_,@function
        .size           _Z14calculateCellsPiS_,(.L_x_140 - _Z14calculateCellsPiS_)
        .other          _Z14calculateCellsPiS_,@"STO_CUDA_ENTRY STV_DEFAULT"
_Z14calculateCellsPiS_:
.text._Z14calculateCellsPiS_:
[----:B------:R-:W-:Y:S01]  /*0000*/  LDC R1, c[0x0][0x37c] ;  /* 0x0000df00ff017b82 */ /* 0x000fe20000000800 */
[----:B------:R-:W-:Y:S05]  /*0010*/  EXIT ;  /* 0x000000000000794d */ /* 0x000fea0003800000 */
.L_x_0:
[----:B------:R-:W-:-:S00]  /*0020*/  BRA `(.L_x_0) ;  /* 0xfffffffc00fc7947 */ /* 0x000fc0000383ffff */
[----:B------:R-:W-:-:S00]  /*0030*/  NOP ;  /* 0x0000000000007918 */ /* 0x000fc00000000000 */
        /* <DEDUP_REMOVED lines=12> */
.L_x_140:


//--------------------- .text._Z8getIndexiii      --------------------------
	.section	.text._Z8getIndexiii,"ax",@progbits
	.align	128
        .global         _Z8getIndexiii
        .type           _Z8getIndexiii,@function
        .size           _Z8getIndexiii,(.L_x_141 - _Z8getIndexiii)
        .other          _Z8getIndexiii,@"STO_CUDA_ENTRY STV_DEFAULT"
_Z8getIndexiii:
.text._Z8getIndexiii:
[----:B------:R-:W-:Y:S01]  /*0000*/  LDC R1, c[0x0][0x37c] ;  /* 0x0000df00ff017b82 */ /* 0x000fe20000000800 */
[----:B------:R-:W-:Y:S05]  /*0010*/  EXIT ;  /* 0x000000000000794d */ /* 0x000fea0003800000 */
.L_x_1:
        /* <DEDUP_REMOVED lines=14> */
.L_x_141:


//--------------------- .text._Z14populateArraysPiS_i --------------------------
	.section	.text._Z14populateArraysPiS_i,"ax",@progbits
	.align	128
        .global         _Z14populateArraysPiS_i
        .type           _Z14populateArraysPiS_i,@function
        .size           _Z14populateArraysPiS_i,(.L_x_142 - _Z14populateArraysPiS_i)
        .other          _Z14populateArraysPiS_i,@"STO_CUDA_ENTRY STV_DEFAULT"
_Z14populateArraysPiS_i:
.text._Z14populateArraysPiS_i:
[----:B------:R-:W-:Y:S08]  /*0000*/  LDC R1, c[0x0][0x37c] ;  /* 0x0000df00ff017b82 */ /* 0x000ff00000000800 */
[----:B------:R-:W0:Y:S02]  /*0010*/  LDC R3, c[0x0][0x390] ;  /* 0x0000e400ff037b82 */ /* 0x000e240000000800 */
[----:B0-----:R-:W-:-:S13]  /*0020*/  ISETP.GE.AND P0, PT, R3, 0x1, PT ;  /* 0x000000010300780c */ /* 0x001fda0003f06270 */
[----:B------:R-:W-:Y:S05]  /*0030*/  @!P0 EXIT ;  /* 0x000000000000894d */ /* 0x000fea0003800000 */
[----:B------:R-:W0:Y:S01]  /*0040*/  LDCU.128 UR8, c[0x0][0x380] ;  /* 0x00007000ff0877ac */ /* 0x000e220008000c00 */
[----:B------:R-:W-:Y:S01]  /*0050*/  HFMA2 R0, -RZ, RZ, 0, 0 ;  /* 0x00000000ff007431 */ /* 0x000fe200000001ff */
[C---:B------:R-:W-:Y:S01]  /*0060*/  LOP3.LUT R8, R3.reuse, 0x3, RZ, 0xc0, !PT ;  /* 0x0000000303087812 */ /* 0x040fe200078ec0ff */
[----:B------:R-:W-:Y:S01]  /*0070*/  IMAD.MOV.U32 R2, RZ, RZ, RZ ;  /* 0x000000ffff027224 */ /* 0x000fe200078e00ff */
[----:B------:R-:W-:Y:S01]  /*0080*/  LOP3.LUT R3, R3, 0x7ffffffc, RZ, 0xc0, !PT ;  /* 0x7ffffffc03037812 */ /* 0x000fe200078ec0ff */
[----:B------:R-:W1:Y:S01]  /*0090*/  LDCU.64 UR12, c[0x0][0x358] ;  /* 0x00006b00ff0c77ac */ /* 0x000e620008000a00 */
[----:B0-----:R-:W-:Y:S02]  /*00a0*/  UIADD3 UR6, UP0, UPT, UR8, 0x18, URZ ;  /* 0x0000001808067890 */ /* 0x001fe4000ff1e0ff */
[----:B------:R-:W-:Y:S02]  /*00b0*/  UIADD3 UR4, UP1, UPT, UR10, 0x18, URZ ;  /* 0x000000180a047890 */ /* 0x000fe4000ff3e0ff */
[----:B------:R-:W-:-:S02]  /*00c0*/  UIADD3.X UR7, UPT, UPT, URZ, UR9, URZ, UP0, !UPT ;  /* 0x00000009ff077290 */ /* 0x000fc400087fe4ff */
[----:B-1----:R-:W-:-:S12]  /*00d0*/  UIADD3.X UR5, UPT, UPT, URZ, UR11, URZ, UP1, !UPT ;  /* 0x0000000bff057290 */ /* 0x002fd80008ffe4ff */
.L_x_6:
[----:B------:R-:W0:Y:S01]  /*00e0*/  LDCU UR8, c[0x0][0x390] ;  /* 0x00007200ff0877ac */ /* 0x000e220008000800 */
[----:B------:R-:W-:Y:S01]  /*00f0*/  IMAD.MOV.U32 R9, RZ, RZ, RZ ;  /* 0x000000ffff097224 */ /* 0x000fe200078e00ff */
[----:B0-----:R-:W-:-:S09]  /*0100*/  UISETP.GE.U32.AND UP0, UPT, UR8, 0x4, UPT ;  /* 0x000000040800788c */ /* 0x001fd2000bf06070 */
[----:B------:R-:W-:Y:S05]  /*0110*/  BRA.U !UP0, `(.L_x_2) ;  /* 0x00000001089c7547 */ /* 0x000fea000b800000 */
[----:B------:R-:W-:-:S07]  /*0120*/  MOV R9, RZ ;  /* 0x000000ff00097202 */ /* 0x000fce0000000f00 */
.L_x_3:
[----:B-1----:R-:W-:Y:S01]  /*0130*/  MOV R5, UR7 ;  /* 0x0000000700057c02 */ /* 0x002fe20008000f00 */
[----:B------:R-:W-:Y:S01]  /*0140*/  IMAD.U32 R4, RZ, RZ, UR6 ;  /* 0x00000006ff047e24 */ /* 0x000fe2000f8e00ff */
[----:B------:R-:W-:Y:S01]  /*0150*/  MOV R7, UR5 ;  /* 0x0000000500077c02 */ /* 0x000fe20008000f00 */
[----:B------:R-:W-:Y:S01]  /*0160*/  IMAD.U32 R6, RZ, RZ, UR4 ;  /* 0x00000004ff067e24 */ /* 0x000fe2000f8e00ff */
[----:B------:R-:W-:Y:S01]  /*0170*/  IADD3 R13, PT, PT, R9, 0x2, RZ ;  /* 0x00000002090d7810 */ /* 0x000fe20007ffe0ff */
[----:B------:R-:W-:-:S04]  /*0180*/  IMAD.WIDE R4, R0, 0x4, R4 ;  /* 0x0000000400047825 */ /* 0x000fc800078e0204 */
[C---:B------:R-:W-:Y:S01]  /*0190*/  IMAD.WIDE R6, R0.reuse, 0x4, R6 ;  /* 0x0000000400067825 */ /* 0x040fe200078e0206 */
[----:B------:R-:W-:Y:S03]  /*01a0*/  STG.E desc[UR12][R4.64+-0x18], R9 ;  /* 0xffffe80904007986 */ /* 0x000fe6000c10190c */
[C---:B------:R-:W-:Y:S01]  /*01b0*/  VIADD R11, R9.reuse, 0x1 ;  /* 0x00000001090b7836 */ /* 0x040fe20000000000 */
[----:B------:R0:W-:Y:S01]  /*01c0*/  STG.E desc[UR12][R6.64+-0x18], R9 ;  /* 0xffffe80906007986 */ /* 0x0001e2000c10190c */
[C---:B------:R-:W-:Y:S02]  /*01d0*/  VIADD R15, R9.reuse, 0x3 ;  /* 0x00000003090f7836 */ /* 0x040fe40000000000 */
[----:B------:R-:W-:Y:S01]  /*01e0*/  VIADD R0, R0, 0xc ;  /* 0x0000000c00007836 */ /* 0x000fe20000000000 */
[----:B------:R1:W-:Y:S04]  /*01f0*/  STG.E desc[UR12][R4.64+-0x14], R2 ;  /* 0xffffec0204007986 */ /* 0x0003e8000c10190c */
[----:B------:R1:W-:Y:S04]  /*0200*/  STG.E desc[UR12][R6.64+-0x14], R2 ;  /* 0xffffec0206007986 */ /* 0x0003e8000c10190c */
[----:B------:R1:W-:Y:S01]  /*0210*/  STG.E desc[UR12][R4.64+-0x10], RZ ;  /* 0xfffff0ff04007986 */ /* 0x0003e2000c10190c */
[----:B0-----:R-:W-:-:S03]  /*0220*/  IADD3 R9, PT, PT, R9, 0x4, RZ ;  /* 0x0000000409097810 */ /* 0x001fc60007ffe0ff */
[----:B------:R1:W-:Y:S01]  /*0230*/  STG.E desc[UR12][R6.64+-0x10], RZ ;  /* 0xfffff0ff06007986 */ /* 0x0003e2000c10190c */
[----:B------:R-:W-:-:S03]  /*0240*/  ISETP.NE.AND P0, PT, R9, R3, PT ;  /* 0x000000030900720c */ /* 0x000fc60003f05270 */
[----:B------:R1:W-:Y:S04]  /*0250*/  STG.E desc[UR12][R4.64+-0xc], R11 ;  /* 0xfffff40b04007986 */ /* 0x0003e8000c10190c */
[----:B------:R1:W-:Y:S04]  /*0260*/  STG.E desc[UR12][R6.64+-0xc], R11 ;  /* 0xfffff40b06007986 */ /* 0x0003e8000c10190c */
[----:B------:R1:W-:Y:S04]  /*0270*/  STG.E desc[UR12][R4.64+-0x8], R2 ;  /* 0xfffff80204007986 */ /* 0x0003e8000c10190c */
[----:B------:R1:W-:Y:S04]  /*0280*/  STG.E desc[UR12][R6.64+-0x8], R2 ;  /* 0xfffff80206007986 */ /* 0x0003e8000c10190c */
[----:B------:R1:W-:Y:S04]  /*0290*/  STG.E desc[UR12][R4.64+-0x4], RZ ;  /* 0xfffffcff04007986 */ /* 0x0003e8000c10190c */
[----:B------:R1:W-:Y:S04]  /*02a0*/  STG.E desc[UR12][R6.64+-0x4], RZ ;  /* 0xfffffcff06007986 */ /* 0x0003e8000c10190c */
        /* <DEDUP_REMOVED lines=11> */
[----:B------:R1:W-:Y:S01]  /*0360*/  STG.E desc[UR12][R6.64+0x14], RZ ;  /* 0x000014ff06007986 */ /* 0x0003e2000c10190c */
[----:B------:R-:W-:Y:S05]  /*0370*/  @P0 BRA `(.L_x_3) ;  /* 0xfffffffc006c0947 */ /* 0x000fea000383ffff */
[----:B------:R-:W-:-:S07]  /*0380*/  MOV R9, R3 ;  /* 0x0000000300097202 */ /* 0x000fce0000000f00 */
.L_x_2:
[----:B------:R-:W-:-:S13]  /*0390*/  ISETP.NE.AND P0, PT, R8, RZ, PT ;  /* 0x000000ff0800720c */ /* 0x000fda0003f05270 */
[----:B------:R-:W-:Y:S05]  /*03a0*/  @!P0 BRA `(.L_x_4) ;  /* 0x0000000000888947 */ /* 0x000fea0003800000 */
[----:B------:R-:W-:Y:S01]  /*03b0*/  ISETP.NE.AND P0, PT, R8, 0x1, PT ;  /* 0x000000010800780c */ /* 0x000fe20003f05270 */
[----:B------:R-:W-:-:S12]  /*03c0*/  ULOP3.LUT UP0, URZ, UR8, 0x1, URZ, 0xc0, !UPT ;  /* 0x0000000108ff7892 */ /* 0x000fd8000f80c0ff */
[----:B------:R-:W-:Y:S05]  /*03d0*/  @!P0 BRA `(.L_x_5) ;  /* 0x00000000004c8947 */ /* 0x000fea0003800000 */
[----:B-1----:R-:W0:Y:S01]  /*03e0*/  LDC.64 R4, c[0x0][0x380] ;  /* 0x0000e000ff047b82 */ /* 0x002e220000000a00 */
[----:B------:R-:W-:-:S07]  /*03f0*/  VIADD R11, R9, 0x1 ;  /* 0x00000001090b7836 */ /* 0x000fce0000000000 */
[----:B------:R-:W1:Y:S01]  /*0400*/  LDC.64 R6, c[0x0][0x388] ;  /* 0x0000e200ff067b82 */ /* 0x000e620000000a00 */
[----:B0-----:R-:W-:-:S05]  /*0410*/  IMAD.WIDE R4, R0, 0x4, R4 ;  /* 0x0000000400047825 */ /* 0x001fca00078e0204 */
[----:B------:R-:W-:Y:S01]  /*0420*/  STG.E desc[UR12][R4.64], R9 ;  /* 0x0000000904007986 */ /* 0x000fe2000c10190c */
[C---:B-1----:R-:W-:Y:S01]  /*0430*/  IMAD.WIDE R6, R0.reuse, 0x4, R6 ;  /* 0x0000000400067825 */ /* 0x042fe200078e0206 */
[----:B------:R-:W-:-:S04]  /*0440*/  IADD3 R0, PT, PT, R0, 0x6, RZ ;  /* 0x0000000600007810 */ /* 0x000fc80007ffe0ff */
[----:B------:R0:W-:Y:S04]  /*0450*/  STG.E desc[UR12][R6.64], R9 ;  /* 0x0000000906007986 */ /* 0x0001e8000c10190c */
[----:B------:R2:W-:Y:S04]  /*0460*/  STG.E desc[UR12][R4.64+0x4], R2 ;  /* 0x0000040204007986 */ /* 0x0005e8000c10190c */
[----:B------:R2:W-:Y:S04]  /*0470*/  STG.E desc[UR12][R6.64+0x4], R2 ;  /* 0x0000040206007986 */ /* 0x0005e8000c10190c */
[----:B------:R2:W-:Y:S01]  /*0480*/  STG.E desc[UR12][R4.64+0x8], RZ ;  /* 0x000008ff04007986 */ /* 0x0005e2000c10190c */
[----:B0-----:R-:W-:-:S03]  /*0490*/  VIADD R9, R9, 0x2 ;  /* 0x0000000209097836 */ /* 0x001fc60000000000 */
[----:B------:R2:W-:Y:S04]  /*04a0*/  STG.E desc[UR12][R6.64+0x8], RZ ;  /* 0x000008ff06007986 */ /* 0x0005e8000c10190c */
[----:B------:R2:W-:Y:S04]  /*04b0*/  STG.E desc[UR12][R4.64+0xc], R11 ;  /* 0x00000c0b04007986 */ /* 0x0005e8000c10190c */
[----:B------:R2:W-:Y:S04]  /*04c0*/  STG.E desc[UR12][R6.64+0xc], R11 ;  /* 0x00000c0b06007986 */ /* 0x0005e8000c10190c */
[----:B------:R2:W-:Y:S04]  /*04d0*/  STG.E desc[UR12][R4.64+0x10], R2 ;  /* 0x0000100204007986 */ /* 0x0005e8000c10190c */
[----:B------:R2:W-:Y:S04]  /*04e0*/  STG.E desc[UR12][R6.64+0x10], R2 ;  /* 0x0000100206007986 */ /* 0x0005e8000c10190c */
[----:B------:R2:W-:Y:S04]  /*04f0*/  STG.E desc[UR12][R4.64+0x14], RZ ;  /* 0x000014ff04007986 */ /* 0x0005e8000c10190c */
[----:B------:R2:W-:Y:S02]  /*0500*/  STG.E desc[UR12][R6.64+0x14], RZ ;  /* 0x000014ff06007986 */ /* 0x0005e4000c10190c */
.L_x_5:
[----:B------:R-:W-:Y:S05]  /*0510*/  BRA.U !UP0, `(.L_x_4) ;  /* 0x00000001082c7547 */ /* 0x000fea000b800000 */
[----:B-12---:R-:W0:Y:S08]  /*0520*/  LDC.64 R4, c[0x0][0x380] ;  /* 0x0000e000ff047b82 */ /* 0x006e300000000a00 */
[----:B------:R-:W1:Y:S01]  /*0530*/  LDC.64 R6, c[0x0][0x388] ;  /* 0x0000e200ff067b82 */ /* 0x000e620000000a00 */
[----:B0-----:R-:W-:-:S05]  /*0540*/  IMAD.WIDE R4, R0, 0x4, R4 ;  /* 0x0000000400047825 */ /* 0x001fca00078e0204 */
[----:B------:R0:W-:Y:S01]  /*0550*/  STG.E desc[UR12][R4.64], R9 ;  /* 0x0000000904007986 */ /* 0x0001e2000c10190c */
[C---:B-1----:R-:W-:Y:S01]  /*0560*/  IMAD.WIDE R6, R0.reuse, 0x4, R6 ;  /* 0x0000000400067825 */ /* 0x042fe200078e0206 */
[----:B------:R-:W-:-:S04]  /*0570*/  IADD3 R0, PT, PT, R0, 0x3, RZ ;  /* 0x0000000300007810 */ /* 0x000fc80007ffe0ff */
[----:B------:R0:W-:Y:S04]  /*0580*/  STG.E desc[UR12][R6.64], R9 ;  /* 0x0000000906007986 */ /* 0x0001e8000c10190c */
[----:B------:R0:W-:Y:S04]  /*0590*/  STG.E desc[UR12][R4.64+0x4], R2 ;  /* 0x0000040204007986 */ /* 0x0001e8000c10190c */
[----:B------:R0:W-:Y:S04]  /*05a0*/  STG.E desc[UR12][R6.64+0x4], R2 ;  /* 0x0000040206007986 */ /* 0x0001e8000c10190c */
[----:B------:R0:W-:Y:S04]  /*05b0*/  STG.E desc[UR12][R4.64+0x8], RZ ;  /* 0x000008ff04007986 */ /* 0x0001e8000c10190c */
[----:B------:R0:W-:Y:S02]  /*05c0*/  STG.E desc[UR12][R6.64+0x8], RZ ;  /* 0x000008ff06007986 */ /* 0x0001e4000c10190c */
.L_x_4:
[----:B012---:R-:W-:-:S05]  /*05d0*/  VIADD R2, R2, 0x1 ;  /* 0x0000000102027836 */ /* 0x007fca0000000000 */
[----:B------:R-:W-:-:S13]  /*05e0*/  ISETP.NE.AND P0, PT, R2, UR8, PT ;  /* 0x0000000802007c0c */ /* 0x000fda000bf05270 */
[----:B------:R-:W-:Y:S05]  /*05f0*/  @P0 BRA `(.L_x_6) ;  /* 0xfffffff800b80947 */ /* 0x000fea000383ffff */
[----:B------:R-:W-:Y:S05]  /*0600*/  EXIT ;  /* 0x000000000000794d */ /* 0x000fea0003800000 */
.L_x_7:
        /* <DEDUP_REMOVED lines=15> */
.L_x_142:


//--------------------- .text._Z10printBoardPiii  --------------------------
	.section	.text._Z10printBoardPiii,"ax",@progbits
	.align	128
        .global         _Z10printBoardPiii
        .type           _Z10printBoardPiii,@function
        .size           _Z10printBoardPiii,(.L_x_143 - _Z10printBoardPiii)
        .other          _Z10printBoardPiii,@"STO_CUDA_ENTRY STV_DEFAULT"
_Z10printBoardPiii:
.text._Z10printBoardPiii:
[----:B------:R-:W0:Y:S01]  /*0000*/  LDC R1, c[0x0][0x37c] ;  /* 0x0000df00ff017b82 */ /* 0x000e220000000800 */
[----:B------:R-:W-:Y:S01]  /*0010*/  MOV R0, 0x38 ;  /* 0x0000003800007802 */ /* 0x000fe20000000f00 */
[----:B------:R-:W1:Y:S01]  /*0020*/  LDCU.64 UR4, c[0x4][0x20] ;  /* 0x01000400ff0477ac */ /* 0x000e620008000a00 */
[----:B------:R-:W-:-:S05]  /*0030*/  CS2R R6, SRZ ;  /* 0x0000000000067805 */ /* 0x000fca000001ff00 */
[----:B------:R2:W3:Y:S01]  /*0040*/  LDC.64 R2, c[0x4][R0] ;  /* 0x0100000000027b82 */ /* 0x0004e20000000a00 */
[----:B------:R-:W4:Y:S01]  /*0050*/  LDCU UR36, c[0x0][0x38c] ;  /* 0x00007180ff2477ac */ /* 0x000f220008000800 */
[----:B-1----:R-:W-:Y:S02]  /*0060*/  IMAD.U32 R4, RZ, RZ, UR4 ;  /* 0x00000004ff047e24 */ /* 0x002fe4000f8e00ff */
[----:B--2---:R-:W-:-:S07]  /*0070*/  IMAD.U32 R5, RZ, RZ, UR5 ;  /* 0x00000005ff057e24 */ /* 0x004fce000f8e00ff */
[----:B------:R-:W-:-:S07]  /*0080*/  LEPC R20, `(.L_x_8) ;  /* 0x000000001014794e */ /* 0x000fce0000000000 */
[----:B0--34-:R-:W-:Y:S05]  /*0090*/  CALL.ABS.NOINC R2 ;  /* 0x0000000002007343 */ /* 0x019fea0003c00000 */
.L_x_8:
[----:B------:R-:W0:Y:S02]  /*00a0*/  LDC R3, c[0x0][0x388] ;  /* 0x0000e200ff037b82 */ /* 0x000e240000000800 */
[----:B0-----:R-:W-:-:S13]  /*00b0*/  ISETP.GE.AND P0, PT, R3, 0x1, PT ;  /* 0x000000010300780c */ /* 0x001fda0003f06270 */
[----:B------:R-:W-:Y:S05]  /*00c0*/  @!P0 EXIT ;  /* 0x000000000000894d */ /* 0x000fea0003800000 */
[----:B------:R-:W0:Y:S01]  /*00d0*/  LDC.64 R18, c[0x0][0x358] ;  /* 0x0000d600ff127b82 */ /* 0x000e220000000a00 */
[C---:B------:R-:W-:Y:S01]  /*00e0*/  VIADD R0, R3.reuse, 0xffffffff ;  /* 0xffffffff03007836 */ /* 0x040fe20000000000 */
[----:B------:R-:W-:Y:S02]  /*00f0*/  ISETP.GE.U32.AND P0, PT, R3, 0x16, PT ;  /* 0x000000160300780c */ /* 0x000fe40003f06070 */
[----:B------:R-:W-:Y:S01]  /*0100*/  CS2R R22, SRZ ;  /* 0x0000000000167805 */ /* 0x000fe2000001ff00 */
[----:B------:R-:W-:-:S05]  /*0110*/  IMAD.HI.U32 R0, R0, -0x55555555, RZ ;  /* 0xaaaaaaab00007827 */ /* 0x000fca00078e00ff */
[----:B------:R-:W-:-:S05]  /*0120*/  SHF.R.U32.HI R2, RZ, 0x1, R0 ;  /* 0x00000001ff027819 */ /* 0x000fca0000011600 */
[----:B------:R-:W-:-:S05]  /*0130*/  VIADD R24, R2, 0x1 ;  /* 0x0000000102187836 */ /* 0x000fca0000000000 */
[----:B------:R-:W-:Y:S01]  /*0140*/  LOP3.LUT R26, R24, 0x7, RZ, 0xc0, !PT ;  /* 0x00000007181a7812 */ /* 0x000fe200078ec0ff */
[----:B------:R-:W-:Y:S06]  /*0150*/  @!P0 BRA `(.L_x_9) ;  /* 0x0000001400088947 */ /* 0x000fec0003800000 */
[----:B------:R-:W1:Y:S01]  /*0160*/  LDCU.64 UR4, c[0x0][0x380] ;  /* 0x00007000ff0477ac */ /* 0x000e620008000a00 */
[----:B------:R-:W-:Y:S01]  /*0170*/  LOP3.LUT R25, R24, 0x7ffffff8, RZ, 0xc0, !PT ;  /* 0x7ffffff818197812 */ /* 0x000fe200078ec0ff */
[----:B------:R-:W-:Y:S01]  /*0180*/  BSSY.RECONVERGENT B7, `(.L_x_9) ;  /* 0x000013f000077945 */ /* 0x000fe20003800200 */
[----:B------:R-:W-:-:S03]  /*0190*/  IMAD.MOV.U32 R22, RZ, RZ, RZ ;  /* 0x000000ffff167224 */ /* 0x000fc600078e00ff */
[----:B------:R-:W-:Y:S01]  /*01a0*/  IMAD.MOV R25, RZ, RZ, -R25 ;  /* 0x000000ffff197224 */ /* 0x000fe200078e0a19 */
[----:B-1----:R-:W-:-:S04]  /*01b0*/  UIADD3 UR4, UP0, UPT, UR4, 0x38, URZ ;  /* 0x0000003804047890 */ /* 0x002fc8000ff1e0ff */
[----:B------:R-:W-:Y:S02]  /*01c0*/  UIADD3.X UR5, UPT, UPT, URZ, UR5, URZ, UP0, !UPT ;  /* 0x00000005ff057290 */ /* 0x000fe400087fe4ff */
[----:B------:R-:W-:-:S04]  /*01d0*/  IMAD.U32 R16, RZ, RZ, UR4 ;  /* 0x00000004ff107e24 */ /* 0x000fc8000f8e00ff */
[----:B------:R-:W-:-:S07]  /*01e0*/  IMAD.U32 R17, RZ, RZ, UR5 ;  /* 0x00000005ff117e24 */ /* 0x000fce000f8e00ff */
.L_x_66:
[----:B0-----:R-:W-:Y:S02]  /*01f0*/  R2UR UR4, R18 ;  /* 0x00000000120472ca */ /* 0x001fe400000e0000 */
[----:B------:R-:W-:-:S13]  /*0200*/  R2UR UR5, R19 ;  /* 0x00000000130572ca */ /* 0x000fda00000e0000 */
[----:B------:R-:W2:Y:S01]  /*0210*/  LDG.E R0, desc[UR4][R16.64+-0x30] ;  /* 0xffffd00410007981 */ /* 0x000ea2000c1e1900 */
[----:B------:R-:W-:Y:S01]  /*0220*/  VIADD R25, R25, 0x8 ;  /* 0x0000000819197836 */ /* 0x000fe20000000000 */
[----:B------:R-:W-:Y:S04]  /*0230*/  BSSY.RECONVERGENT B6, `(.L_x_10) ;  /* 0x0000016000067945 */ /* 0x000fe80003800200 */
[----:B------:R-:W-:-:S04]  /*0240*/  ISETP.NE.AND P1, PT, R25, RZ, PT ;  /* 0x000000ff1900720c */ /* 0x000fc80003f25270 */
[----:B------:R-:W-:Y:S02]  /*0250*/  P2R R27, PR, RZ, 0x2 ;  /* 0x00000002ff1b7803 */ /* 0x000fe40000000000 */
[----:B--2---:R-:W-:-:S13]  /*0260*/  ISETP.NE.AND P0, PT, R0, RZ, PT ;  /* 0x000000ff0000720c */ /* 0x004fda0003f05270 */
[----:B------:R-:W-:Y:S05]  /*0270*/  @P0 BRA `(.L_x_11) ;  /* 0x0000000000240947 */ /* 0x000fea0003800000 */
[----:B------:R-:W-:Y:S01]  /*0280*/  MOV R8, 0x38 ;  /* 0x0000003800087802 */ /* 0x000fe20000000f00 */
[----:B------:R-:W0:Y:S01]  /*0290*/  LDCU.64 UR4, c[0x4][0x28] ;  /* 0x01000500ff0477ac */ /* 0x000e220008000a00 */
[----:B------:R-:W-:-:S04]  /*02a0*/  CS2R R6, SRZ ;  /* 0x0000000000067805 */ /* 0x000fc8000001ff00 */
[----:B------:R-:W1:Y:S01]  /*02b0*/  LDC.64 R8, c[0x4][R8] ;  /* 0x0100000008087b82 */ /* 0x000e620000000a00 */
[----:B0-----:R-:W-:Y:S02]  /*02c0*/  IMAD.U32 R4, RZ, RZ, UR4 ;  /* 0x00000004ff047e24 */ /* 0x001fe4000f8e00ff */
[----:B------:R-:W-:-:S07]  /*02d0*/  IMAD.U32 R5, RZ, RZ, UR5 ;  /* 0x00000005ff057e24 */ /* 0x000fce000f8e00ff */
[----:B------:R-:W-:-:S07]  /*02e0*/  LEPC R20, `(.L_x_12) ;  /* 0x000000001014794e */ /* 0x000fce0000000000 */
[----:B-1----:R-:W-:Y:S05]  /*02f0*/  CALL.ABS.NOINC R8 ;  /* 0x0000000008007343 */ /* 0x002fea0003c00000 */
.L_x_12:
[----:B------:R-:W-:Y:S05]  /*0300*/  BRA `(.L_x_13) ;  /* 0x0000000000207947 */ /* 0x000fea0003800000 */
.L_x_11:
        /* <DEDUP_REMOVED lines=8> */
.L_x_13:
[----:B------:R-:W-:Y:S05]  /*0390*/  BSYNC.RECONVERGENT B6 ;  /* 0x0000000000067941 */ /* 0x000fea0003800200 */
.L_x_10:
[----:B------:R-:W-:Y:S01]  /*03a0*/  VIADD R22, R22, 0x1 ;  /* 0x0000000116167836 */ /* 0x000fe20000000000 */
[----:B------:R-:W-:Y:S04]  /*03b0*/  BSSY.RECONVERGENT B6, `(.L_x_14) ;  /* 0x000000c000067945 */ /* 0x000fe80003800200 */
[----:B------:R-:W-:-:S13]  /*03c0*/  ISETP.NE.AND P0, PT, R22, UR36, PT ;  /* 0x0000002416007c0c */ /* 0x000fda000bf05270 */
        /* <DEDUP_REMOVED lines=9> */
.L_x_16:
[----:B------:R-:W-:-:S07]  /*0460*/  IMAD.MOV.U32 R22, RZ, RZ, RZ ;  /* 0x000000ffff167224 */ /* 0x000fce00078e00ff */
.L_x_15:
[----:B------:R-:W-:Y:S05]  /*0470*/  BSYNC.RECONVERGENT B6 ;  /* 0x0000000000067941 */ /* 0x000fea0003800200 */
.L_x_14:
[----:B------:R-:W-:Y:S02]  /*0480*/  R2UR UR4, R18 ;  /* 0x00000000120472ca */ /* 0x000fe400000e0000 */
[----:B------:R-:W-:-:S13]  /*0490*/  R2UR UR5, R19 ;  /* 0x00000000130572ca */ /* 0x000fda00000e0000 */
[----:B------:R-:W2:Y:S01]  /*04a0*/  LDG.E R0, desc[UR4][R16.64+-0x24] ;  /* 0xffffdc0410007981 */ /* 0x000ea2000c1e1900 */
[----:B------:R-:W-:Y:S01]  /*04b0*/  BSSY.RECONVERGENT B6, `(.L_x_17) ;  /* 0x0000014000067945 */ /* 0x000fe20003800200 */
[----:B--2---:R-:W-:-:S13]  /*04c0*/  ISETP.NE.AND P0, PT, R0, RZ, PT ;  /* 0x000000ff0000720c */ /* 0x004fda0003f05270 */
[----:B------:R-:W-:Y:S05]  /*04d0*/  @!P0 BRA `(.L_x_18) ;  /* 0x0000000000248947 */ /* 0x000fea0003800000 */
        /* <DEDUP_REMOVED lines=8> */
.L_x_19:
[----:B------:R-:W-:Y:S05]  /*0560*/  BRA `(.L_x_20) ;  /* 0x0000000000207947 */ /* 0x000fea0003800000 */
.L_x_18:
        /* <DEDUP_REMOVED lines=8> */
.L_x_20:
[----:B------:R-:W-:Y:S05]  /*05f0*/  BSYNC.RECONVERGENT B6 ;  /* 0x0000000000067941 */ /* 0x000fea0003800200 */
.L_x_17:
        /* <DEDUP_REMOVED lines=12> */
.L_x_23:
[----:B------:R-:W-:-:S07]  /*06c0*/  IMAD.MOV.U32 R22, RZ, RZ, RZ ;  /* 0x000000ffff167224 */ /* 0x000fce00078e00ff */
.L_x_22:
[----:B------:R-:W-:Y:S05]  /*06d0*/  BSYNC.RECONVERGENT B6 ;  /* 0x0000000000067941 */ /* 0x000fea0003800200 */
.L_x_21:
        /* <DEDUP_REMOVED lines=14> */
.L_x_26:
[----:B------:R-:W-:Y:S05]  /*07c0*/  BRA `(.L_x_27) ;  /* 0x0000000000207947 */ /* 0x000fea0003800000 */
.L_x_25:
        /* <DEDUP_REMOVED lines=8> */
.L_x_27:
[----:B------:R-:W-:Y:S05]  /*0850*/  BSYNC.RECONVERGENT B6 ;  /* 0x0000000000067941 */ /* 0x000fea0003800200 */
.L_x_24:
        /* <DEDUP_REMOVED lines=12> */
.L_x_30:
[----:B------:R-:W-:-:S07]  /*0920*/  IMAD.MOV.U32 R22, RZ, RZ, RZ ;  /* 0x000000ffff167224 */ /* 0x000fce00078e00ff */
.L_x_29:
[----:B------:R-:W-:Y:S05]  /*0930*/  BSYNC.RECONVERGENT B6 ;  /* 0x0000000000067941 */ /* 0x000fea0003800200 */
.L_x_28:
        /* <DEDUP_REMOVED lines=14> */
.L_x_33:
[----:B------:R-:W-:Y:S05]  /*0a20*/  BRA `(.L_x_34) ;  /* 0x0000000000207947 */ /* 0x000fea0003800000 */
.L_x_32:
        /* <DEDUP_REMOVED lines=8> */
.L_x_34:
[----:B------:R-:W-:Y:S05]  /*0ab0*/  BSYNC.RECONVERGENT B6 ;  /* 0x0000000000067941 */ /* 0x000fea0003800200 */
.L_x_31:
        /* <DEDUP_REMOVED lines=12> */
.L_x_37:
[----:B------:R-:W-:-:S07]  /*0b80*/  IMAD.MOV.U32 R22, RZ, RZ, RZ ;  /* 0x000000ffff167224 */ /* 0x000fce00078e00ff */
.L_x_36:
[----:B------:R-:W-:Y:S05]  /*0b90*/  BSYNC.RECONVERGENT B6 ;  /* 0x0000000000067941 */ /* 0x000fea0003800200 */
.L_x_35:
        /* <DEDUP_REMOVED lines=14> */
.L_x_40:
[----:B------:R-:W-:Y:S05]  /*0c80*/  BRA `(.L_x_41) ;  /* 0x0000000000207947 */ /* 0x000fea0003800000 */
.L_x_39:
        /* <DEDUP_REMOVED lines=8> */
.L_x_41:
[----:B------:R-:W-:Y:S05]  /*0d10*/  BSYNC.RECONVERGENT B6 ;  /* 0x0000000000067941 */ /* 0x000fea0003800200 */
.L_x_38:
        /* <DEDUP_REMOVED lines=12> */
.L_x_44:
[----:B------:R-:W-:-:S07]  /*0de0*/  IMAD.MOV.U32 R22, RZ, RZ, RZ ;  /* 0x000000ffff167224 */ /* 0x000fce00078e00ff */
.L_x_43:
[----:B------:R-:W-:Y:S05]  /*0df0*/  BSYNC.RECONVERGENT B6 ;  /* 0x0000000000067941 */ /* 0x000fea0003800200 */
.L_x_42:
        /* <DEDUP_REMOVED lines=14> */
.L_x_47:
[----:B------:R-:W-:Y:S05]  /*0ee0*/  BRA `(.L_x_48) ;  /* 0x0000000000207947 */ /* 0x000fea0003800000 */
.L_x_46:
        /* <DEDUP_REMOVED lines=8> */
.L_x_48:
[----:B------:R-:W-:Y:S05]  /*0f70*/  BSYNC.RECONVERGENT B6 ;  /* 0x0000000000067941 */ /* 0x000fea0003800200 */
.L_x_45:
        /* <DEDUP_REMOVED lines=12> */
.L_x_51:
[----:B------:R-:W-:-:S07]  /*1040*/  IMAD.MOV.U32 R22, RZ, RZ, RZ ;  /* 0x000000ffff167224 */ /* 0x000fce00078e00ff */
.L_x_50:
[----:B------:R-:W-:Y:S05]  /*1050*/  BSYNC.RECONVERGENT B6 ;  /* 0x0000000000067941 */ /* 0x000fea0003800200 */
.L_x_49:
        /* <DEDUP_REMOVED lines=14> */
.L_x_54:
[----:B------:R-:W-:Y:S05]  /*1140*/  BRA `(.L_x_55) ;  /* 0x0000000000207947 */ /* 0x000fea0003800000 */
.L_x_53:
        /* <DEDUP_REMOVED lines=8> */
.L_x_55:
[----:B------:R-:W-:Y:S05]  /*11d0*/  BSYNC.RECONVERGENT B6 ;  /* 0x0000000000067941 */ /* 0x000fea0003800200 */
.L_x_52:
        /* <DEDUP_REMOVED lines=12> */
.L_x_58:
[----:B------:R-:W-:-:S07]  /*12a0*/  IMAD.MOV.U32 R22, RZ, RZ, RZ ;  /* 0x000000ffff167224 */ /* 0x000fce00078e00ff */
.L_x_57:
[----:B------:R-:W-:Y:S05]  /*12b0*/  BSYNC.RECONVERGENT B6 ;  /* 0x0000000000067941 */ /* 0x000fea0003800200 */
.L_x_56:
        /* <DEDUP_REMOVED lines=14> */
.L_x_61:
[----:B------:R-:W-:Y:S05]  /*13a0*/  BRA `(.L_x_62) ;  /* 0x0000000000207947 */ /* 0x000fea0003800000 */
.L_x_60:
        /* <DEDUP_REMOVED lines=8> */
.L_x_62:
[----:B------:R-:W-:Y:S05]  /*1430*/  BSYNC.RECONVERGENT B6 ;  /* 0x0000000000067941 */ /* 0x000fea0003800200 */
.L_x_59:
        /* <DEDUP_REMOVED lines=12> */
.L_x_65:
[----:B------:R-:W-:-:S07]  /*1500*/  IMAD.MOV.U32 R22, RZ, RZ, RZ ;  /* 0x000000ffff167224 */ /* 0x000fce00078e00ff */
.L_x_64:
[----:B------:R-:W-:Y:S05]  /*1510*/  BSYNC.RECONVERGENT B6 ;  /* 0x0000000000067941 */ /* 0x000fea0003800200 */
.L_x_63:
[----:B------:R-:W-:Y:S01]  /*1520*/  ISETP.NE.AND P1, PT, R27, RZ, PT ;  /* 0x000000ff1b00720c */ /* 0x000fe20003f25270 */
[----:B------:R-:W-:Y:S01]  /*1530*/  VIADD R23, R23, 0x18 ;  /* 0x0000001817177836 */ /* 0x000fe20000000000 */
[----:B------:R-:W-:-:S05]  /*1540*/  IADD3 R16, P0, PT, R16, 0x60, RZ ;  /* 0x0000006010107810 */ /* 0x000fca0007f1e0ff */
[----:B------:R-:W-:-:S06]  /*1550*/  IMAD.X R17, RZ, RZ, R17, P0 ;  /* 0x000000ffff117224 */ /* 0x000fcc00000e0611 */
[----:B------:R-:W-:Y:S05]  /*1560*/  @P1 BRA `(.L_x_66) ;  /* 0xffffffec00201947 */ /* 0x000fea000383ffff */
[----:B------:R-:W-:Y:S05]  /*1570*/  BSYNC.RECONVERGENT B7 ;  /* 0x0000000000077941 */ /* 0x000fea0003800200 */
.L_x_9:
[----:B------:R-:W-:-:S13]  /*1580*/  ISETP.NE.AND P0, PT, R26, RZ, PT ;  /* 0x000000ff1a00720c */ /* 0x000fda0003f05270 */
[----:B------:R-:W-:Y:S05]  /*1590*/  @!P0 EXIT ;  /* 0x000000000000894d */ /* 0x000fea0003800000 */
[----:B------:R-:W-:-:S13]  /*15a0*/  ISETP.GE.U32.AND P0, PT, R26, 0x4, PT ;  /* 0x000000041a00780c */ /* 0x000fda0003f06070 */
[----:B------:R-:W-:Y:S05]  /*15b0*/  @!P0 BRA `(.L_x_67) ;  /* 0x00000008007c8947 */ /* 0x000fea0003800000 */
[----:B------:R-:W1:Y:S01]  /*15c0*/  LDC.64 R16, c[0x0][0x380] ;  /* 0x0000e000ff107b82 */ /* 0x000e620000000a00 */
[----:B0-----:R-:W-:Y:S02]  /*15d0*/  R2UR UR4, R18 ;  /* 0x00000000120472ca */ /* 0x001fe400000e0000 */
[----:B------:R-:W-:Y:S01]  /*15e0*/  R2UR UR5, R19 ;  /* 0x00000000130572ca */ /* 0x000fe200000e0000 */
[----:B-1----:R-:W-:-:S12]  /*15f0*/  IMAD.WIDE.U32 R16, R23, 0x4, R16 ;  /* 0x0000000417107825 */ /* 0x002fd800078e0010 */
[----:B------:R-:W2:Y:S01]  /*1600*/  LDG.E R0, desc[UR4][R16.64+0x8] ;  /* 0x0000080410007981 */ /* 0x000ea2000c1e1900 */
[----:B------:R-:W-:Y:S01]  /*1610*/  BSSY.RECONVERGENT B6, `(.L_x_68) ;  /* 0x0000014000067945 */ /* 0x000fe20003800200 */
[----:B--2---:R-:W-:-:S13]  /*1620*/  ISETP.NE.AND P0, PT, R0, RZ, PT ;  /* 0x000000ff0000720c */ /* 0x004fda0003f05270 */
[----:B------:R-:W-:Y:S05]  /*1630*/  @!P0 BRA `(.L_x_69) ;  /* 0x0000000000248947 */ /* 0x000fea0003800000 */
[----:B------:R-:W-:Y:S01]  /*1640*/  MOV R0, 0x38 ;  /* 0x0000003800007802 */ /* 0x000fe20000000f00 */
[----:B------:R-:W0:Y:S01]  /*1650*/  LDCU.64 UR4, c[0x4][0x30] ;  /* 0x01000600ff0477ac */ /* 0x000e220008000a00 */
[----:B------:R-:W-:Y:S02]  /*1660*/  CS2R R6, SRZ ;  /* 0x0000000000067805 */ /* 0x000fe4000001ff00 */
[----:B------:R1:W2:Y:S01]  /*1670*/  LDC.64 R8, c[0x4][R0] ;  /* 0x0100000000087b82 */ /* 0x0002a20000000a00 */
[----:B0-----:R-:W-:Y:S02]  /*1680*/  IMAD.U32 R4, RZ, RZ, UR4 ;  /* 0x00000004ff047e24 */ /* 0x001fe4000f8e00ff */
[----:B-1----:R-:W-:-:S07]  /*1690*/  IMAD.U32 R5, RZ, RZ, UR5 ;  /* 0x00000005ff057e24 */ /* 0x002fce000f8e00ff */
[----:B------:R-:W-:-:S07]  /*16a0*/  LEPC R20, `(.L_x_70) ;  /* 0x000000001014794e */ /* 0x000fce0000000000 */
[----:B--2---:R-:W-:Y:S05]  /*16b0*/  CALL.ABS.NOINC R8 ;  /* 0x0000000008007343 */ /* 0x004fea0003c00000 */
.L_x_70:
[----:B------:R-:W-:Y:S05]  /*16c0*/  BRA `(.L_x_71) ;  /* 0x0000000000207947 */ /* 0x000fea0003800000 */
.L_x_69:
        /* <DEDUP_REMOVED lines=8> */
.L_x_71:
[----:B------:R-:W-:Y:S05]  /*1750*/  BSYNC.RECONVERGENT B6 ;  /* 0x0000000000067941 */ /* 0x000fea0003800200 */
.L_x_68:
[----:B------:R-:W0:Y:S01]  /*1760*/  LDCU UR4, c[0x0][0x38c] ;  /* 0x00007180ff0477ac */ /* 0x000e220008000800 */
[----:B------:R-:W-:Y:S01]  /*1770*/  VIADD R22, R22, 0x1 ;  /* 0x0000000116167836 */ /* 0x000fe20000000000 */
[----:B------:R-:W-:Y:S04]  /*1780*/  BSSY.RECONVERGENT B6, `(.L_x_72) ;  /* 0x000000c000067945 */ /* 0x000fe80003800200 */
[----:B0-----:R-:W-:-:S13]  /*1790*/  ISETP.NE.AND P0, PT, R22, UR4, PT ;  /* 0x0000000416007c0c */ /* 0x001fda000bf05270 */
[----:B------:R-:W-:Y:S05]  /*17a0*/  @P0 BRA `(.L_x_73) ;  /* 0x0000000000240947 */ /* 0x000fea0003800000 */
        /* <DEDUP_REMOVED lines=8> */
.L_x_74:
[----:B------:R-:W-:-:S07]  /*1830*/  IMAD.MOV.U32 R22, RZ, RZ, RZ ;  /* 0x000000ffff167224 */ /* 0x000fce00078e00ff */
.L_x_73:
[----:B------:R-:W-:Y:S05]  /*1840*/  BSYNC.RECONVERGENT B6 ;  /* 0x0000000000067941 */ /* 0x000fea0003800200 */
.L_x_72:
        /* <DEDUP_REMOVED lines=14> */
.L_x_77:
[----:B------:R-:W-:Y:S05]  /*1930*/  BRA `(.L_x_78) ;  /* 0x0000000000207947 */ /* 0x000fea0003800000 */
.L_x_76:
        /* <DEDUP_REMOVED lines=8> */
.L_x_78:
[----:B------:R-:W-:Y:S05]  /*19c0*/  BSYNC.RECONVERGENT B6 ;  /* 0x0000000000067941 */ /* 0x000fea0003800200 */
.L_x_75:
        /* <DEDUP_REMOVED lines=13> */
.L_x_81:
[----:B------:R-:W-:-:S07]  /*1aa0*/  IMAD.MOV.U32 R22, RZ, RZ, RZ ;  /* 0x000000ffff167224 */ /* 0x000fce00078e00ff */
.L_x_80:
[----:B------:R-:W-:Y:S05]  /*1ab0*/  BSYNC.RECONVERGENT B6 ;  /* 0x0000000000067941 */ /* 0x000fea0003800200 */
.L_x_79:
        /* <DEDUP_REMOVED lines=14> */
.L_x_84:
[----:B------:R-:W-:Y:S05]  /*1ba0*/  BRA `(.L_x_85) ;  /* 0x0000000000207947 */ /* 0x000fea0003800000 */
.L_x_83:
        /* <DEDUP_REMOVED lines=8> */
.L_x_85:
[----:B------:R-:W-:Y:S05]  /*1c30*/  BSYNC.RECONVERGENT B6 ;  /* 0x0000000000067941 */ /* 0x000fea0003800200 */
.L_x_82:
        /* <DEDUP_REMOVED lines=13> */
.L_x_88:
[----:B------:R-:W-:-:S07]  /*1d10*/  IMAD.MOV.U32 R22, RZ, RZ, RZ ;  /* 0x000000ffff167224 */ /* 0x000fce00078e00ff */
.L_x_87:
[----:B------:R-:W-:Y:S05]  /*1d20*/  BSYNC.RECONVERGENT B6 ;  /* 0x0000000000067941 */ /* 0x000fea0003800200 */
.L_x_86:
        /* <DEDUP_REMOVED lines=14> */
.L_x_91:
[----:B------:R-:W-:Y:S05]  /*1e10*/  BRA `(.L_x_92) ;  /* 0x0000000000207947 */ /* 0x000fea0003800000 */
.L_x_90:
        /* <DEDUP_REMOVED lines=8> */
.L_x_92:
[----:B------:R-:W-:Y:S05]  /*1ea0*/  BSYNC.RECONVERGENT B6 ;  /* 0x0000000000067941 */ /* 0x000fea0003800200 */
.L_x_89:
        /* <DEDUP_REMOVED lines=13> */
.L_x_95:
[----:B------:R-:W-:-:S07]  /*1f80*/  IMAD.MOV.U32 R22, RZ, RZ, RZ ;  /* 0x000000ffff167224 */ /* 0x000fce00078e00ff */
.L_x_94:
[----:B------:R-:W-:Y:S05]  /*1f90*/  BSYNC.RECONVERGENT B6 ;  /* 0x0000000000067941 */ /* 0x000fea0003800200 */
.L_x_93:
[----:B------:R-:W-:-:S07]  /*1fa0*/  VIADD R23, R23, 0xc ;  /* 0x0000000c17177836 */ /* 0x000fce0000000000 */
.L_x_67:
[----:B------:R-:W-:-:S13]  /*1fb0*/  LOP3.LUT P0, R24, R24, 0x3, RZ, 0xc0, !PT ;  /* 0x0000000318187812 */ /* 0x000fda000780c0ff */
[----:B------:R-:W-:Y:S05]  /*1fc0*/  @!P0 EXIT ;  /* 0x000000000000894d */ /* 0x000fea0003800000 */
[----:B------:R-:W-:-:S13]  /*1fd0*/  ISETP.NE.AND P0, PT, R24, 0x1, PT ;  /* 0x000000011800780c */ /* 0x000fda0003f05270 */
        /* <DEDUP_REMOVED lines=17> */
.L_x_99:
[----:B------:R-:W-:Y:S05]  /*20f0*/  BRA `(.L_x_100) ;  /* 0x0000000000207947 */ /* 0x000fea0003800000 */
.L_x_98:
        /* <DEDUP_REMOVED lines=8> */
.L_x_100:
[----:B------:R-:W-:Y:S05]  /*2180*/  BSYNC.RECONVERGENT B6 ;  /* 0x0000000000067941 */ /* 0x000fea0003800200 */
.L_x_97:
        /* <DEDUP_REMOVED lines=13> */
.L_x_103:
[----:B------:R-:W-:-:S07]  /*2260*/  IMAD.MOV.U32 R22, RZ, RZ, RZ ;  /* 0x000000ffff167224 */ /* 0x000fce00078e00ff */
.L_x_102:
[----:B------:R-:W-:Y:S05]  /*2270*/  BSYNC.RECONVERGENT B6 ;  /* 0x0000000000067941 */ /* 0x000fea0003800200 */
.L_x_101:
        /* <DEDUP_REMOVED lines=14> */
.L_x_106:
[----:B------:R-:W-:Y:S05]  /*2360*/  BRA `(.L_x_107) ;  /* 0x0000000000207947 */ /* 0x000fea0003800000 */
.L_x_105:
        /* <DEDUP_REMOVED lines=8> */
.L_x_107:
[----:B------:R-:W-:Y:S05]  /*23f0*/  BSYNC.RECONVERGENT B6 ;  /* 0x0000000000067941 */ /* 0x000fea0003800200 */
.L_x_104:
        /* <DEDUP_REMOVED lines=13> */
.L_x_110:
[----:B------:R-:W-:-:S07]  /*24d0*/  IMAD.MOV.U32 R22, RZ, RZ, RZ ;  /* 0x000000ffff167224 */ /* 0x000fce00078e00ff */
.L_x_109:
[----:B------:R-:W-:Y:S05]  /*24e0*/  BSYNC.RECONVERGENT B6 ;  /* 0x0000000000067941 */ /* 0x000fea0003800200 */
.L_x_108:
[----:B------:R-:W-:-:S07]  /*24f0*/  VIADD R23, R23, 0x6 ;  /* 0x0000000617177836 */ /* 0x000fce0000000000 */
.L_x_96:
[----:B------:R-:W-:-:S04]  /*2500*/  LOP3.LUT R2, R2, 0x1, RZ, 0xc0, !PT ;  /* 0x0000000102027812 */ /* 0x000fc800078ec0ff */
[----:B------:R-:W-:-:S13]  /*2510*/  ISETP.NE.U32.AND P0, PT, R2, 0x1, PT ;  /* 0x000000010200780c */ /* 0x000fda0003f05070 */
[----:B------:R-:W-:Y:S05]  /*2520*/  @!P0 EXIT ;  /* 0x000000000000894d */ /* 0x000fea0003800000 */
        /* <DEDUP_REMOVED lines=16> */
.L_x_113:
[----:B------:R-:W-:Y:S05]  /*2630*/  BRA `(.L_x_114) ;  /* 0x0000000000207947 */ /* 0x000fea0003800000 */
.L_x_112:
        /* <DEDUP_REMOVED lines=8> */
.L_x_114:
[----:B------:R-:W-:Y:S05]  /*26c0*/  BSYNC.RECONVERGENT B6 ;  /* 0x0000000000067941 */ /* 0x000fea0003800200 */
.L_x_111:
[----:B------:R-:W0:Y:S01]  /*26d0*/  LDCU UR4, c[0x0][0x38c] ;  /* 0x00007180ff0477ac */ /* 0x000e220008000800 */
[----:B------:R-:W-:-:S05]  /*26e0*/  VIADD R22, R22, 0x1 ;  /* 0x0000000116167836 */ /* 0x000fca0000000000 */
[----:B0-----:R-:W-:-:S13]  /*26f0*/  ISETP.NE.AND P0, PT, R22, UR4, PT ;  /* 0x0000000416007c0c */ /* 0x001fda000bf05270 */
[----:B------:R-:W-:Y:S05]  /*2700*/  @P0 EXIT ;  /* 0x000000000000094d */ /* 0x000fea0003800000 */
        /* <DEDUP_REMOVED lines=8> */
.L_x_115:
[----:B------:R-:W-:Y:S05]  /*2790*/  EXIT ;  /* 0x000000000000794d */ /* 0x000fea0003800000 */
.L_x_116:
        /* <DEDUP_REMOVED lines=14> */
.L_x_143:


//--------------------- .text._Z5printPii         --------------------------
	.section	.text._Z5printPii,"ax",@progbits
	.align	128
        .global         _Z5printPii
        .type           _Z5printPii,@function
        .size           _Z5printPii,(.L_x_144 - _Z5printPii)
        .other          _Z5printPii,@"STO_CUDA_ENTRY STV_DEFAULT"
_Z5printPii:
.text._Z5printPii:
[----:B------:R-:W0:Y:S01]  /*0000*/  LDC R1, c[0x0][0x37c] ;  /* 0x0000df00ff017b82 */ /* 0x000e220000000800 */
[----:B------:R-:W-:Y:S01]  /*0010*/  MOV R16, 0x38 ;  /* 0x0000003800107802 */ /* 0x000fe20000000f00 */
[----:B------:R-:W1:Y:S01]  /*0020*/  LDCU UR4, c[0x0][0x2f8] ;  /* 0x00005f00ff0477ac */ /* 0x000e620008000800 */
[----:B0-----:R-:W-:Y:S01]  /*0030*/  VIADD R1, R1, 0xfffffff0 ;  /* 0xfffffff001017836 */ /* 0x001fe20000000000 */
[----:B------:R-:W-:-:S04]  /*0040*/  CS2R R6, SRZ ;  /* 0x0000000000067805 */ /* 0x000fc8000001ff00 */
[----:B------:R0:W2:Y:S01]  /*0050*/  LDC.64 R8, c[0x4][R16] ;  /* 0x0100000010087b82 */ /* 0x0000a20000000a00 */
[----:B------:R-:W3:Y:S01]  /*0060*/  LDCU.64 UR6, c[0x4][URZ] ;  /* 0x01000000ff0677ac */ /* 0x000ee20008000a00 */
[----:B------:R-:W4:Y:S01]  /*0070*/  LDCU UR5, c[0x0][0x2fc] ;  /* 0x00005f80ff0577ac */ /* 0x000f220008000800 */
[----:B-1----:R-:W-:Y:S01]  /*0080*/  IADD3 R22, P0, PT, R1, UR4, RZ ;  /* 0x0000000401167c10 */ /* 0x002fe2000ff1e0ff */
[----:B---3--:R-:W-:Y:S02]  /*0090*/  IMAD.U32 R4, RZ, RZ, UR6 ;  /* 0x00000006ff047e24 */ /* 0x008fe4000f8e00ff */
[----:B------:R-:W-:Y:S02]  /*00a0*/  IMAD.U32 R5, RZ, RZ, UR7 ;  /* 0x00000007ff057e24 */ /* 0x000fe4000f8e00ff */
[----:B0---4-:R-:W-:-:S08]  /*00b0*/  IMAD.X R2, RZ, RZ, UR5, P0 ;  /* 0x00000005ff027e24 */ /* 0x011fd000080e06ff */
[----:B------:R-:W-:-:S07]  /*00c0*/  LEPC R20, `(.L_x_117) ;  /* 0x000000001014794e */ /* 0x000fce0000000000 */
[----:B--2---:R-:W-:Y:S05]  /*00d0*/  CALL.ABS.NOINC R8 ;  /* 0x0000000008007343 */ /* 0x004fea0003c00000 */
.L_x_117:
[----:B------:R-:W0:Y:S01]  /*00e0*/  LDC.64 R16, c[0x4][R16] ;  /* 0x0100000010107b82 */ /* 0x000e220000000a00 */
[----:B------:R-:W1:Y:S01]  /*00f0*/  LDCU.64 UR4, c[0x4][0x8] ;  /* 0x01000100ff0477ac */ /* 0x000e620008000a00 */
[----:B------:R-:W-:Y:S01]  /*0100*/  CS2R R6, SRZ ;  /* 0x0000000000067805 */ /* 0x000fe2000001ff00 */
[----:B-1----:R-:W-:Y:S02]  /*0110*/  IMAD.U32 R4, RZ, RZ, UR4 ;  /* 0x00000004ff047e24 */ /* 0x002fe4000f8e00ff */
[----:B------:R-:W-:-:S07]  /*0120*/  IMAD.U32 R5, RZ, RZ, UR5 ;  /* 0x00000005ff057e24 */ /* 0x000fce000f8e00ff */
[----:B------:R-:W-:-:S07]  /*0130*/  LEPC R20, `(.L_x_118) ;  /* 0x000000001014794e */ /* 0x000fce0000000000 */
[----:B0-----:R-:W-:Y:S05]  /*0140*/  CALL.ABS.NOINC R16 ;  /* 0x0000000010007343 */ /* 0x001fea0003c00000 */
.L_x_118:
[----:B------:R-:W0:Y:S02]  /*0150*/  LDC R3, c[0x0][0x388] ;  /* 0x0000e200ff037b82 */ /* 0x000e240000000800 */
[----:B0-----:R-:W-:-:S13]  /*0160*/  ISETP.GE.AND P0, PT, R3, 0x1, PT ;  /* 0x000000010300780c */ /* 0x001fda0003f06270 */
[----:B------:R-:W-:Y:S05]  /*0170*/  @!P0 BRA `(.L_x_119) ;  /* 0x0000001400408947 */ /* 0x000fea0003800000 */
[----:B------:R-:W0:Y:S01]  /*0180*/  LDC.64 R18, c[0x0][0x358] ;  /* 0x0000d600ff127b82 */ /* 0x000e220000000a00 */
[C---:B------:R-:W-:Y:S01]  /*0190*/  ISETP.GE.U32.AND P0, PT, R3.reuse, 0x16, PT ;  /* 0x000000160300780c */ /* 0x040fe20003f06070 */
[----:B------:R-:W-:Y:S02]  /*01a0*/  VIADD R0, R3, 0xffffffff ;  /* 0xffffffff03007836 */ /* 0x000fe40000000000 */
[----:B------:R-:W-:Y:S02]  /*01b0*/  IMAD.MOV.U32 R23, RZ, RZ, RZ ;  /* 0x000000ffff177224 */ /* 0x000fe400078e00ff */
[----:B------:R-:W-:-:S05]  /*01c0*/  IMAD.HI.U32 R0, R0, -0x55555555, RZ ;  /* 0xaaaaaaab00007827 */ /* 0x000fca00078e00ff */
[----:B------:R-:W-:-:S05]  /*01d0*/  SHF.R.U32.HI R24, RZ, 0x1, R0 ;  /* 0x00000001ff187819 */ /* 0x000fca0000011600 */
[----:B------:R-:W-:Y:S01]  /*01e0*/  VIADD R0, R24, 0x1 ;  /* 0x0000000118007836 */ /* 0x000fe20000000000 */
        /* <DEDUP_REMOVED lines=10> */
.L_x_129:
[C---:B0-----:R-:W-:Y:S02]  /*0290*/  R2UR UR4, R18.reuse ;  /* 0x00000000120472ca */ /* 0x041fe400000e0000 */
[C---:B------:R-:W-:Y:S02]  /*02a0*/  R2UR UR5, R19.reuse ;  /* 0x00000000130572ca */ /* 0x040fe400000e0000 */
[C---:B------:R-:W-:Y:S02]  /*02b0*/  R2UR UR6, R18.reuse ;  /* 0x00000000120672ca */ /* 0x040fe400000e0000 */
[C---:B------:R-:W-:Y:S02]  /*02c0*/  R2UR UR7, R19.reuse ;  /* 0x00000000130772ca */ /* 0x040fe400000e0000 */
[----:B------:R-:W-:Y:S02]  /*02d0*/  R2UR UR8, R18 ;  /* 0x00000000120872ca */ /* 0x000fe400000e0000 */
[----:B------:R-:W-:-:S05]  /*02e0*/  R2UR UR9, R19 ;  /* 0x00000000130972ca */ /* 0x000fca00000e0000 */
[----:B------:R-:W2:Y:S01]  /*02f0*/  LDG.E R10, desc[UR4][R16.64+-0x30] ;  /* 0xffffd004100a7981 */ /* 0x000ea2000c1e1900 */
[----:B------:R-:W-:Y:S01]  /*0300*/  MOV R25, 0x38 ;  /* 0x0000003800197802 */ /* 0x000fe20000000f00 */
[----:B------:R-:W0:Y:S02]  /*0310*/  LDCU.64 UR4, c[0x4][0x10] ;  /* 0x01000200ff0477ac */ /* 0x000e240008000a00 */
[----:B------:R-:W2:Y:S04]  /*0320*/  LDG.E R11, desc[UR6][R16.64+-0x2c] ;  /* 0xffffd406100b7981 */ /* 0x000ea8000c1e1900 */
[----:B------:R-:W3:Y:S01]  /*0330*/  LDG.E R0, desc[UR8][R16.64+-0x28] ;  /* 0xffffd80810007981 */ /* 0x000ee2000c1e1900 */
[----:B------:R1:W4:Y:S01]  /*0340*/  LDC.64 R8, c[0x4][R25] ;  /* 0x0100000019087b82 */ /* 0x0003220000000a00 */
[----:B------:R-:W-:-:S02]  /*0350*/  VIADD R26, R26, 0x8 ;  /* 0x000000081a1a7836 */ /* 0x000fc40000000000 */
[----:B------:R-:W-:Y:S02]  /*0360*/  IMAD.MOV.U32 R6, RZ, RZ, R22 ;  /* 0x000000ffff067224 */ /* 0x000fe400078e0016 */
[----:B------:R-:W-:Y:S01]  /*0370*/  IMAD.MOV.U32 R7, RZ, RZ, R2 ;  /* 0x000000ffff077224 */ /* 0x000fe200078e0002 */
[----:B------:R-:W-:-:S04]  /*0380*/  ISETP.NE.AND P0, PT, R26, RZ, PT ;  /* 0x000000ff1a00720c */ /* 0x000fc80003f05270 */
[----:B------:R-:W-:Y:S01]  /*0390*/  P2R R27, PR, RZ, 0x1 ;  /* 0x00000001ff1b7803 */ /* 0x000fe20000000000 */
[----:B0-----:R-:W-:Y:S02]  /*03a0*/  IMAD.U32 R4, RZ, RZ, UR4 ;  /* 0x00000004ff047e24 */ /* 0x001fe4000f8e00ff */
[----:B------:R-:W-:Y:S01]  /*03b0*/  IMAD.U32 R5, RZ, RZ, UR5 ;  /* 0x00000005ff057e24 */ /* 0x000fe2000f8e00ff */
[----:B--2---:R1:W-:Y:S04]  /*03c0*/  STL.64 [R1], R10 ;  /* 0x0000000a01007387 */ /* 0x0043e80000100a00 */
[----:B---34-:R1:W-:Y:S02]  /*03d0*/  STL [R1+0x8], R0 ;  /* 0x0000080001007387 */ /* 0x0183e40000100800 */
[----:B------:R-:W-:-:S07]  /*03e0*/  LEPC R20, `(.L_x_121) ;  /* 0x000000001014794e */ /* 0x000fce0000000000 */
[----:B-1----:R-:W-:Y:S05]  /*03f0*/  CALL.ABS.NOINC R8 ;  /* 0x0000000008007343 */ /* 0x002fea0003c00000 */
.L_x_121:
[C---:B------:R-:W-:Y:S02]  /*0400*/  R2UR UR4, R18.reuse ;  /* 0x00000000120472ca */ /* 0x040fe400000e0000 */
[C---:B------:R-:W-:Y:S02]  /*0410*/  R2UR UR5, R19.reuse ;  /* 0x00000000130572ca */ /* 0x040fe400000e0000 */
[C---:B------:R-:W-:Y:S02]  /*0420*/  R2UR UR6, R18.reuse ;  /* 0x00000000120672ca */ /* 0x040fe400000e0000 */
[C---:B------:R-:W-:Y:S02]  /*0430*/  R2UR UR7, R19.reuse ;  /* 0x00000000130772ca */ /* 0x040fe400000e0000 */
[----:B------:R-:W-:Y:S02]  /*0440*/  R2UR UR8, R18 ;  /* 0x00000000120872ca */ /* 0x000fe400000e0000 */
[----:B------:R-:W-:-:S05]  /*0450*/  R2UR UR9, R19 ;  /* 0x00000000130972ca */ /* 0x000fca00000e0000 */
[----:B------:R-:W2:Y:S01]  /*0460*/  LDG.E R10, desc[UR4][R16.64+-0x24] ;  /* 0xffffdc04100a7981 */ /* 0x000ea2000c1e1900 */
[----:B------:R0:W1:Y:S01]  /*0470*/  LDC.64 R8, c[0x4][R25] ;  /* 0x0100000019087b82 */ /* 0x0000620000000a00 */
[----:B------:R-:W3:Y:S02]  /*0480*/  LDCU.64 UR4, c[0x4][0x10] ;  /* 0x01000200ff0477ac */ /* 0x000ee40008000a00 */
[----:B------:R-:W2:Y:S04]  /*0490*/  LDG.E R11, desc[UR6][R16.64+-0x20] ;  /* 0xffffe006100b7981 */ /* 0x000ea8000c1e1900 */
[----:B------:R-:W4:Y:S01]  /*04a0*/  LDG.E R0, desc[UR8][R16.64+-0x1c] ;  /* 0xffffe40810007981 */ /* 0x000f22000c1e1900 */
[----:B------:R-:W-:Y:S02]  /*04b0*/  IMAD.MOV.U32 R6, RZ, RZ, R22 ;  /* 0x000000ffff067224 */ /* 0x000fe400078e0016 */
[----:B------:R-:W-:-:S02]  /*04c0*/  IMAD.MOV.U32 R7, RZ, RZ, R2 ;  /* 0x000000ffff077224 */ /* 0x000fc400078e0002 */
[----:B---3--:R-:W-:Y:S02]  /*04d0*/  IMAD.U32 R4, RZ, RZ, UR4 ;  /* 0x00000004ff047e24 */ /* 0x008fe4000f8e00ff */
[----:B------:R-:W-:Y:S01]  /*04e0*/  IMAD.U32 R5, RZ, RZ, UR5 ;  /* 0x00000005ff057e24 */ /* 0x000fe2000f8e00ff */
[----:B--2---:R0:W-:Y:S04]  /*04f0*/  STL.64 [R1], R10 ;  /* 0x0000000a01007387 */ /* 0x0041e80000100a00 */
[----:B-1--4-:R0:W-:Y:S02]  /*0500*/  STL [R1+0x8], R0 ;  /* 0x0000080001007387 */ /* 0x0121e40000100800 */
[----:B------:R-:W-:-:S07]  /*0510*/  LEPC R20, `(.L_x_122) ;  /* 0x000000001014794e */ /* 0x000fce0000000000 */
[----:B0-----:R-:W-:Y:S05]  /*0520*/  CALL.ABS.NOINC R8 ;  /* 0x0000000008007343 */ /* 0x001fea0003c00000 */
.L_x_122:
        /* <DEDUP_REMOVED lines=19> */
.L_x_123:
        /* <DEDUP_REMOVED lines=19> */
.L_x_124:
        /* <DEDUP_REMOVED lines=19> */
.L_x_125:
        /* <DEDUP_REMOVED lines=19> */
.L_x_126:
        /* <DEDUP_REMOVED lines=19> */
.L_x_127:
        /* <DEDUP_REMOVED lines=19> */
.L_x_128:
[----:B------:R-:W-:Y:S01]  /*0c50*/  ISETP.NE.AND P6, PT, R27, RZ, PT ;  /* 0x000000ff1b00720c */ /* 0x000fe20003fc5270 */
[----:B------:R-:W-:Y:S01]  /*0c60*/  VIADD R23, R23, 0x18 ;  /* 0x0000001817177836 */ /* 0x000fe20000000000 */
[----:B------:R-:W-:-:S05]  /*0c70*/  IADD3 R16, P0, PT, R16, 0x60, RZ ;  /* 0x0000006010107810 */ /* 0x000fca0007f1e0ff */
[----:B------:R-:W-:-:S06]  /*0c80*/  IMAD.X R17, RZ, RZ, R17, P0 ;  /* 0x000000ffff117224 */ /* 0x000fcc00000e0611 */
[----:B------:R-:W-:Y:S05]  /*0c90*/  @P6 BRA `(.L_x_129) ;  /* 0xfffffff4007c6947 */ /* 0x000fea000383ffff */
[----:B------:R-:W-:Y:S05]  /*0ca0*/  BSYNC.RECONVERGENT B6 ;  /* 0x0000000000067941 */ /* 0x000fea0003800200 */
.L_x_120:
[----:B------:R-:W-:-:S05]  /*0cb0*/  VIADD R26, R24, 0x1 ;  /* 0x00000001181a7836 */ /* 0x000fca0000000000 */
[----:B------:R-:W-:-:S04]  /*0cc0*/  LOP3.LUT R0, R26, 0x7, RZ, 0xc0, !PT ;  /* 0x000000071a007812 */ /* 0x000fc800078ec0ff */
[----:B------:R-:W-:-:S13]  /*0cd0*/  ISETP.NE.AND P0, PT, R0, RZ, PT ;  /* 0x000000ff0000720c */ /* 0x000fda0003f05270 */
[----:B------:R-:W-:Y:S05]  /*0ce0*/  @!P0 BRA `(.L_x_119) ;  /* 0x0000000800648947 */ /* 0x000fea0003800000 */
[----:B------:R-:W-:-:S13]  /*0cf0*/  ISETP.GE.U32.AND P0, PT, R0, 0x4, PT ;  /* 0x000000040000780c */ /* 0x000fda0003f06070 */
[----:B------:R-:W-:Y:S05]  /*0d00*/  @!P0 BRA `(.L_x_130) ;  /* 0x0000000400408947 */ /* 0x000fea0003800000 */
[----:B------:R-:W1:Y:S01]  /*0d10*/  LDC.64 R16, c[0x0][0x380] ;  /* 0x0000e000ff107b82 */ /* 0x000e620000000a00 */
[C---:B0-----:R-:W-:Y:S02]  /*0d20*/  R2UR UR4, R18.reuse ;  /* 0x00000000120472ca */ /* 0x041fe400000e0000 */
[C---:B------:R-:W-:Y:S02]  /*0d30*/  R2UR UR5, R19.reuse ;  /* 0x00000000130572ca */ /* 0x040fe400000e0000 */
[C---:B------:R-:W-:Y:S02]  /*0d40*/  R2UR UR6, R18.reuse ;  /* 0x00000000120672ca */ /* 0x040fe400000e0000 */
[C---:B------:R-:W-:Y:S02]  /*0d50*/  R2UR UR7, R19.reuse ;  /* 0x00000000130772ca */ /* 0x040fe400000e0000 */
[----:B------:R-:W-:Y:S02]  /*0d60*/  R2UR UR8, R18 ;  /* 0x00000000120872ca */ /* 0x000fe400000e0000 */
[----:B------:R-:W-:Y:S01]  /*0d70*/  R2UR UR9, R19 ;  /* 0x00000000130972ca */ /* 0x000fe200000e0000 */
[----:B-1----:R-:W-:-:S05]  /*0d80*/  IMAD.WIDE.U32 R16, R23, 0x4, R16 ;  /* 0x0000000417107825 */ /* 0x002fca00078e0010 */
[----:B------:R-:W2:Y:S01]  /*0d90*/  LDG.E R10, desc[UR4][R16.64] ;  /* 0x00000004100a7981 */ /* 0x000ea2000c1e1900 */
[----:B------:R-:W-:Y:S01]  /*0da0*/  MOV R25, 0x38 ;  /* 0x0000003800197802 */ /* 0x000fe20000000f00 */
[----:B------:R-:W0:Y:S02]  /*0db0*/  LDCU.64 UR4, c[0x4][0x10] ;  /* 0x01000200ff0477ac */ /* 0x000e240008000a00 */
[----:B------:R-:W2:Y:S04]  /*0dc0*/  LDG.E R11, desc[UR6][R16.64+0x4] ;  /* 0x00000406100b7981 */ /* 0x000ea8000c1e1900 */
[----:B------:R-:W3:Y:S01]  /*0dd0*/  LDG.E R0, desc[UR8][R16.64+0x8] ;  /* 0x0000080810007981 */ /* 0x000ee2000c1e1900 */
[----:B------:R1:W4:Y:S01]  /*0de0*/  LDC.64 R8, c[0x4][R25] ;  /* 0x0100000019087b82 */ /* 0x0003220000000a00 */
[----:B------:R-:W-:-:S02]  /*0df0*/  IMAD.MOV.U32 R6, RZ, RZ, R22 ;  /* 0x000000ffff067224 */ /* 0x000fc400078e0016 */
[----:B------:R-:W-:Y:S02]  /*0e00*/  IMAD.MOV.U32 R7, RZ, RZ, R2 ;  /* 0x000000ffff077224 */ /* 0x000fe400078e0002 */
[----:B0-----:R-:W-:Y:S02]  /*0e10*/  IMAD.U32 R4, RZ, RZ, UR4 ;  /* 0x00000004ff047e24 */ /* 0x001fe4000f8e00ff */
[----:B------:R-:W-:Y:S01]  /*0e20*/  IMAD.U32 R5, RZ, RZ, UR5 ;  /* 0x00000005ff057e24 */ /* 0x000fe2000f8e00ff */
[----:B--2---:R1:W-:Y:S04]  /*0e30*/  STL.64 [R1], R10 ;  /* 0x0000000a01007387 */ /* 0x0043e80000100a00 */
[----:B---34-:R1:W-:Y:S02]  /*0e40*/  STL [R1+0x8], R0 ;  /* 0x0000080001007387 */ /* 0x0183e40000100800 */
[----:B------:R-:W-:-:S07]  /*0e50*/  LEPC R20, `(.L_x_131) ;  /* 0x000000001014794e */ /* 0x000fce0000000000 */
[----:B-1----:R-:W-:Y:S05]  /*0e60*/  CALL.ABS.NOINC R8 ;  /* 0x0000000008007343 */ /* 0x002fea0003c00000 */
.L_x_131:
        /* <DEDUP_REMOVED lines=19> */
.L_x_132:
        /* <DEDUP_REMOVED lines=19> */
.L_x_133:
        /* <DEDUP_REMOVED lines=19> */
.L_x_134:
[----:B------:R-:W-:-:S07]  /*1200*/  VIADD R23, R23, 0xc ;  /* 0x0000000c17177836 */ /* 0x000fce0000000000 */
.L_x_130:
[----:B------:R-:W-:-:S13]  /*1210*/  LOP3.LUT P0, R26, R26, 0x3, RZ, 0xc0, !PT ;  /* 0x000000031a1a7812 */ /* 0x000fda000780c0ff */
[----:B------:R-:W-:Y:S05]  /*1220*/  @!P0 BRA `(.L_x_119) ;  /* 0x0000000400148947 */ /* 0x000fea0003800000 */
[----:B------:R-:W-:-:S13]  /*1230*/  ISETP.NE.AND P0, PT, R26, 0x1, PT ;  /* 0x000000011a00780c */ /* 0x000fda0003f05270 */
        /* <DEDUP_REMOVED lines=23> */
.L_x_136:
        /* <DEDUP_REMOVED lines=19> */
.L_x_137:
[----:B------:R-:W-:-:S07]  /*14e0*/  VIADD R23, R23, 0x6 ;  /* 0x0000000617177836 */ /* 0x000fce0000000000 */
.L_x_135:
[----:B------:R-:W-:-:S04]  /*14f0*/  LOP3.LUT R24, R24, 0x1, RZ, 0xc0, !PT ;  /* 0x0000000118187812 */ /* 0x000fc800078ec0ff */
[----:B------:R-:W-:-:S13]  /*1500*/  ISETP.NE.U32.AND P0, PT, R24, 0x1, PT ;  /* 0x000000011800780c */ /* 0x000fda0003f05070 */
        /* <DEDUP_REMOVED lines=23> */
.L_x_119:
[----:B------:R-:W-:Y:S01]  /*1680*/  MOV R0, 0x38 ;  /* 0x0000003800007802 */ /* 0x000fe20000000f00 */
[----:B------:R-:W1:Y:S01]  /*1690*/  LDCU.64 UR4, c[0x4][0x18] ;  /* 0x01000300ff0477ac */ /* 0x000e620008000a00 */
[----:B------:R-:W-:Y:S02]  /*16a0*/  CS2R R6, SRZ ;  /* 0x0000000000067805 */ /* 0x000fe4000001ff00 */
[----:B------:R2:W3:Y:S01]  /*16b0*/  LDC.64 R2, c[0x4][R0] ;  /* 0x0100000000027b82 */ /* 0x0004e20000000a00 */
[----:B-1----:R-:W-:Y:S02]  /*16c0*/  IMAD.U32 R4, RZ, RZ, UR4 ;  /* 0x00000004ff047e24 */ /* 0x002fe4000f8e00ff */
[----:B--2---:R-:W-:-:S07]  /*16d0*/  IMAD.U32 R5, RZ, RZ, UR5 ;  /* 0x00000005ff057e24 */ /* 0x004fce000f8e00ff */
[----:B------:R-:W-:-:S07]  /*16e0*/  LEPC R20, `(.L_x_138) ;  /* 0x000000001014794e */ /* 0x000fce0000000000 */
[----:B0--3--:R-:W-:Y:S05]  /*16f0*/  CALL.ABS.NOINC R2 ;  /* 0x0000000002007343 */ /* 0x009fea0003c00000 */
.L_x_138:
[----:B------:R-:W-:Y:S05]  /*1700*/  EXIT ;  /* 0x000000000000794d */ /* 0x000fea0003800000 */
.L_x_139:
        /* <DEDUP_REMOVED lines=15> */
.L_x_144:


//--------------------- .nv.global.init           --------------------------
	.section	.nv.global.init,"aw",@progbits
.nv.global.init:
	.type		$str$4,@object
	.size		$str$4,($str$3 - $str$4)
$str$4:
        /*0000*/ 	.byte	0x0a, 0x00
	.type		$str$3,@object
	.size		$str$3,($str$1 - $str$3)
$str$3:
        /*0002*/ 	.byte	0x5d, 0x00
	.type		$str$1,@object
	.size		$str$1,($str$6 - $str$1)
$str$1:
        /*0004*/ 	.byte	0x5b, 0x0a, 0x00
	.type		$str$6,@object
	.size		$str$6,($str$5 - $str$6)
$str$6:
        /*0007*/ 	.byte	0x20, 0x78, 0x20, 0x00
	.type		$str$5,@object
	.size		$str$5,($str$2 - $str$5)
$str$5:
        /*000b*/ 	.byte	0x20, 0x2e, 0x20, 0x00
	.type		$str$2,@object
	.size		$str$2,($str - $str$2)
$str$2:
        /*000f*/ 	.byte	0x78, 0x20, 0x3a, 0x20, 0x25, 0x64, 0x2c, 0x20, 0x79, 0x20, 0x3a, 0x20, 0x25, 0x64, 0x2c, 0x20
        /*001f*/ 	.byte	0x61, 0x6c, 0x69, 0x76, 0x65, 0x20, 0x3a, 0x20, 0x25, 0x64, 0x20, 0x0a, 0x00
	.type		$str,@object
	.size		$str,(.L_0 - $str)
$str:
        /*002c*/ 	.byte	0x0a, 0x50, 0x72, 0x69, 0x6e, 0x74, 0x69, 0x6e, 0x67, 0x20, 0x43, 0x75, 0x72, 0x72, 0x65, 0x6e
        /*003c*/ 	.byte	0x74, 0x20, 0x47, 0x65, 0x6e, 0x20, 0x41, 0x72, 0x72, 0x61, 0x79, 0x20, 0x21, 0x21, 0x20, 0x5b
        /*004c*/ 	.byte	0x78, 0x2c, 0x79, 0x2c, 0x61, 0x6c, 0x69, 0x76, 0x65, 0x5d, 0x20, 0x0a, 0x00
.L_0:


//--------------------- .nv.shared.reserved.0     --------------------------
	.section	.nv.shared.reserved.0,"aw",@nobits
	.weak		__nv_reservedSMEM_offset_0_alias
	.size		__nv_reservedSMEM_offset_0_alias, 0, 64
	.other		__nv_reservedSMEM_offset_0_alias,@"STO_CUDA_RESERVED_SHARED STV_DEFAULT"
__nv_reservedSMEM_offset_0_alias:
	.zero		0
	.zero		64


//--------------------- .nv.constant0._Z14calculateCellsPiS_ --------------------------
	.section	.nv.constant0._Z14calculateCellsPiS_,"a",@progbits
	.sectionflags	@""
	.align	4
.nv.constant0._Z14calculateCellsPiS_:
	.zero		912


//--------------------- .nv.constant0._Z8getIndexiii --------------------------
	.section	.nv.constant0._Z8getIndexiii,"a",@progbits
	.sectionflags	@""
	.align	4
.nv.constant0._Z8getIndexiii:
	.zero		908


//--------------------- .nv.constant0._Z14populateArraysPiS_i --------------------------
	.section	.nv.constant0._Z14populateArraysPiS_i,"a",@progbits
	.sectionflags	@""
	.align	4
.nv.constant0._Z14populateArraysPiS_i:
	.zero		916


//--------------------- .nv.constant0._Z10printBoardPiii --------------------------
	.section	.nv.constant0._Z10printBoardPiii,"a",@progbits
	.sectionflags	@""
	.align	4
.nv.constant0._Z10printBoardPiii:
	.zero		912


//--------------------- .nv.constant0._Z5printPii --------------------------
	.section	.nv.constant0._Z5printPii,"a",@progbits
	.sectionflags	@""
	.align	4
.nv.constant0._Z5printPii:
	.zero		908


//--------------------- SYMBOLS --------------------------

	.type		.nv.reservedSmem.offset0,@object
	.size		.nv.reservedSmem.offset0,0x4
	.type		vprintf,@function
